//
// Generated by NVIDIA NVVM Compiler
//
// Compiler Build ID: CL-36424714
// Cuda compilation tools, release 13.0, V13.0.88
// Based on NVVM 20.0.0
//

.version 9.0
.target sm_100
.address_size 64

	// .globl	_Z16initCurandStatesP17curandStateXORWOWmi
.global .align 4 .b8 precalc_xorwow_matrix[102400];
.global .align 4 .b8 precalc_xorwow_offset_matrix[102400];
.global .align 4 .b8 mrg32k3aM1[2304];
.global .align 4 .b8 mrg32k3aM2[2304];
.global .align 4 .b8 mrg32k3aM1SubSeq[2016];
.global .align 4 .b8 mrg32k3aM2SubSeq[2016];
.global .align 4 .b8 mrg32k3aM1Seq[2304];
.global .align 4 .b8 mrg32k3aM2Seq[2304];
.const .align 8 .b8 __cr_lgamma_table[72];

.visible .entry _Z16initCurandStatesP17curandStateXORWOWmi(
	.param .u64 .ptr .align 1 _Z16initCurandStatesP17curandStateXORWOWmi_param_0,
	.param .u64 _Z16initCurandStatesP17curandStateXORWOWmi_param_1,
	.param .u32 _Z16initCurandStatesP17curandStateXORWOWmi_param_2
)
{
	.reg .pred 	%p<25>;
	.reg .b32 	%r<414>;
	.reg .b64 	%rd<19>;

	ld.param.u64 	%rd8, [_Z16initCurandStatesP17curandStateXORWOWmi_param_0];
	ld.param.u64 	%rd9, [_Z16initCurandStatesP17curandStateXORWOWmi_param_1];
	ld.param.u32 	%r183, [_Z16initCurandStatesP17curandStateXORWOWmi_param_2];
	mov.u32 	%r184, %tid.x;
	mov.u32 	%r185, %ctaid.x;
	mov.u32 	%r186, %ntid.x;
	mad.lo.s32 	%r1, %r185, %r186, %r184;
	setp.ge.s32 	%p1, %r1, %r183;
	@%p1 bra 	$L__BB0_44;
	cvta.to.global.u64 	%rd10, %rd8;
	cvt.s64.s32 	%rd18, %r1;
	mul.wide.s32 	%rd11, %r1, 48;
	add.s64 	%rd2, %rd10, %rd11;
	cvt.u32.u64 	%r187, %rd9;
	xor.b32  	%r188, %r187, -1429050551;
	mul.lo.s32 	%r189, %r188, 1099087573;
	{ .reg .b32 tmp; mov.b64 {tmp, %r190}, %rd9; }
	xor.b32  	%r191, %r190, -136515619;
	mul.lo.s32 	%r192, %r191, -1703105765;
	add.s32 	%r193, %r189, %r192;
	add.s32 	%r194, %r193, 6615241;
	add.s32 	%r195, %r189, 123456789;
	st.global.v2.u32 	[%rd2], {%r194, %r195};
	xor.b32  	%r196, %r189, 362436069;
	add.s32 	%r197, %r192, 521288629;
	st.global.v2.u32 	[%rd2+8], {%r196, %r197};
	xor.b32  	%r198, %r192, 88675123;
	add.s32 	%r199, %r189, 5783321;
	st.global.v2.u32 	[%rd2+16], {%r198, %r199};
	setp.eq.s32 	%p2, %r1, 0;
	@%p2 bra 	$L__BB0_43;
	mov.b32 	%r320, 0;
$L__BB0_3:
	and.b64  	%rd4, %rd18, 3;
	setp.eq.s64 	%p3, %rd4, 0;
	@%p3 bra 	$L__BB0_42;
	mul.wide.u32 	%rd12, %r320, 3200;
	mov.u64 	%rd13, precalc_xorwow_matrix;
	add.s64 	%rd5, %rd13, %rd12;
	cvt.u32.u64 	%r3, %rd4;
	mov.b32 	%r321, 0;
$L__BB0_5:
	mov.b32 	%r334, 0;
	mov.u32 	%r335, %r334;
	mov.u32 	%r336, %r334;
	mov.u32 	%r337, %r334;
	mov.u32 	%r338, %r334;
	mov.u32 	%r327, %r334;
$L__BB0_6:
	mul.wide.u32 	%rd14, %r327, 4;
	add.s64 	%rd15, %rd2, %rd14;
	ld.global.u32 	%r11, [%rd15+4];
	shl.b32 	%r12, %r327, 5;
	mov.b32 	%r333, 0;
$L__BB0_7:
	.pragma "nounroll";
	shr.u32 	%r204, %r11, %r333;
	and.b32  	%r205, %r204, 1;
	setp.eq.b32 	%p4, %r205, 1;
	not.pred 	%p5, %p4;
	add.s32 	%r206, %r12, %r333;
	mul.lo.s32 	%r207, %r206, 5;
	mul.wide.u32 	%rd16, %r207, 4;
	add.s64 	%rd6, %rd5, %rd16;
	@%p5 bra 	$L__BB0_9;
	ld.global.u32 	%r208, [%rd6];
	xor.b32  	%r338, %r338, %r208;
	ld.global.u32 	%r209, [%rd6+4];
	xor.b32  	%r337, %r337, %r209;
	ld.global.u32 	%r210, [%rd6+8];
	xor.b32  	%r336, %r336, %r210;
	ld.global.u32 	%r211, [%rd6+12];
	xor.b32  	%r335, %r335, %r211;
	ld.global.u32 	%r212, [%rd6+16];
	xor.b32  	%r334, %r334, %r212;
$L__BB0_9:
	and.b32  	%r214, %r204, 2;
	setp.eq.s32 	%p6, %r214, 0;
	@%p6 bra 	$L__BB0_11;
	ld.global.u32 	%r215, [%rd6+20];
	xor.b32  	%r338, %r338, %r215;
	ld.global.u32 	%r216, [%rd6+24];
	xor.b32  	%r337, %r337, %r216;
	ld.global.u32 	%r217, [%rd6+28];
	xor.b32  	%r336, %r336, %r217;
	ld.global.u32 	%r218, [%rd6+32];
	xor.b32  	%r335, %r335, %r218;
	ld.global.u32 	%r219, [%rd6+36];
	xor.b32  	%r334, %r334, %r219;
$L__BB0_11:
	and.b32  	%r221, %r204, 4;
	setp.eq.s32 	%p7, %r221, 0;
	@%p7 bra 	$L__BB0_13;
	ld.global.u32 	%r222, [%rd6+40];
	xor.b32  	%r338, %r338, %r222;
	ld.global.u32 	%r223, [%rd6+44];
	xor.b32  	%r337, %r337, %r223;
	ld.global.u32 	%r224, [%rd6+48];
	xor.b32  	%r336, %r336, %r224;
	ld.global.u32 	%r225, [%rd6+52];
	xor.b32  	%r335, %r335, %r225;
	ld.global.u32 	%r226, [%rd6+56];
	xor.b32  	%r334, %r334, %r226;
$L__BB0_13:
	and.b32  	%r228, %r204, 8;
	setp.eq.s32 	%p8, %r228, 0;
	@%p8 bra 	$L__BB0_15;
	ld.global.u32 	%r229, [%rd6+60];
	xor.b32  	%r338, %r338, %r229;
	ld.global.u32 	%r230, [%rd6+64];
	xor.b32  	%r337, %r337, %r230;
	ld.global.u32 	%r231, [%rd6+68];
	xor.b32  	%r336, %r336, %r231;
	ld.global.u32 	%r232, [%rd6+72];
	xor.b32  	%r335, %r335, %r232;
	ld.global.u32 	%r233, [%rd6+76];
	xor.b32  	%r334, %r334, %r233;
$L__BB0_15:
	and.b32  	%r235, %r204, 16;
	setp.eq.s32 	%p9, %r235, 0;
	@%p9 bra 	$L__BB0_17;
	ld.global.u32 	%r236, [%rd6+80];
	xor.b32  	%r338, %r338, %r236;
	ld.global.u32 	%r237, [%rd6+84];
	xor.b32  	%r337, %r337, %r237;
	ld.global.u32 	%r238, [%rd6+88];
	xor.b32  	%r336, %r336, %r238;
	ld.global.u32 	%r239, [%rd6+92];
	xor.b32  	%r335, %r335, %r239;
	ld.global.u32 	%r240, [%rd6+96];
	xor.b32  	%r334, %r334, %r240;
$L__BB0_17:
	and.b32  	%r242, %r204, 32;
	setp.eq.s32 	%p10, %r242, 0;
	@%p10 bra 	$L__BB0_19;
	ld.global.u32 	%r243, [%rd6+100];
	xor.b32  	%r338, %r338, %r243;
	ld.global.u32 	%r244, [%rd6+104];
	xor.b32  	%r337, %r337, %r244;
	ld.global.u32 	%r245, [%rd6+108];
	xor.b32  	%r336, %r336, %r245;
	ld.global.u32 	%r246, [%rd6+112];
	xor.b32  	%r335, %r335, %r246;
	ld.global.u32 	%r247, [%rd6+116];
	xor.b32  	%r334, %r334, %r247;
$L__BB0_19:
	and.b32  	%r249, %r204, 64;
	setp.eq.s32 	%p11, %r249, 0;
	@%p11 bra 	$L__BB0_21;
	ld.global.u32 	%r250, [%rd6+120];
	xor.b32  	%r338, %r338, %r250;
	ld.global.u32 	%r251, [%rd6+124];
	xor.b32  	%r337, %r337, %r251;
	ld.global.u32 	%r252, [%rd6+128];
	xor.b32  	%r336, %r336, %r252;
	ld.global.u32 	%r253, [%rd6+132];
	xor.b32  	%r335, %r335, %r253;
	ld.global.u32 	%r254, [%rd6+136];
	xor.b32  	%r334, %r334, %r254;
$L__BB0_21:
	and.b32  	%r256, %r204, 128;
	setp.eq.s32 	%p12, %r256, 0;
	@%p12 bra 	$L__BB0_23;
	ld.global.u32 	%r257, [%rd6+140];
	xor.b32  	%r338, %r338, %r257;
	ld.global.u32 	%r258, [%rd6+144];
	xor.b32  	%r337, %r337, %r258;
	ld.global.u32 	%r259, [%rd6+148];
	xor.b32  	%r336, %r336, %r259;
	ld.global.u32 	%r260, [%rd6+152];
	xor.b32  	%r335, %r335, %r260;
	ld.global.u32 	%r261, [%rd6+156];
	xor.b32  	%r334, %r334, %r261;
$L__BB0_23:
	and.b32  	%r263, %r204, 256;
	setp.eq.s32 	%p13, %r263, 0;
	@%p13 bra 	$L__BB0_25;
	ld.global.u32 	%r264, [%rd6+160];
	xor.b32  	%r338, %r338, %r264;
	ld.global.u32 	%r265, [%rd6+164];
	xor.b32  	%r337, %r337, %r265;
	ld.global.u32 	%r266, [%rd6+168];
	xor.b32  	%r336, %r336, %r266;
	ld.global.u32 	%r267, [%rd6+172];
	xor.b32  	%r335, %r335, %r267;
	ld.global.u32 	%r268, [%rd6+176];
	xor.b32  	%r334, %r334, %r268;
$L__BB0_25:
	and.b32  	%r270, %r204, 512;
	setp.eq.s32 	%p14, %r270, 0;
	@%p14 bra 	$L__BB0_27;
	ld.global.u32 	%r271, [%rd6+180];
	xor.b32  	%r338, %r338, %r271;
	ld.global.u32 	%r272, [%rd6+184];
	xor.b32  	%r337, %r337, %r272;
	ld.global.u32 	%r273, [%rd6+188];
	xor.b32  	%r336, %r336, %r273;
	ld.global.u32 	%r274, [%rd6+192];
	xor.b32  	%r335, %r335, %r274;
	ld.global.u32 	%r275, [%rd6+196];
	xor.b32  	%r334, %r334, %r275;
$L__BB0_27:
	and.b32  	%r277, %r204, 1024;
	setp.eq.s32 	%p15, %r277, 0;
	@%p15 bra 	$L__BB0_29;
	ld.global.u32 	%r278, [%rd6+200];
	xor.b32  	%r338, %r338, %r278;
	ld.global.u32 	%r279, [%rd6+204];
	xor.b32  	%r337, %r337, %r279;
	ld.global.u32 	%r280, [%rd6+208];
	xor.b32  	%r336, %r336, %r280;
	ld.global.u32 	%r281, [%rd6+212];
	xor.b32  	%r335, %r335, %r281;
	ld.global.u32 	%r282, [%rd6+216];
	xor.b32  	%r334, %r334, %r282;
$L__BB0_29:
	and.b32  	%r284, %r204, 2048;
	setp.eq.s32 	%p16, %r284, 0;
	@%p16 bra 	$L__BB0_31;
	ld.global.u32 	%r285, [%rd6+220];
	xor.b32  	%r338, %r338, %r285;
	ld.global.u32 	%r286, [%rd6+224];
	xor.b32  	%r337, %r337, %r286;
	ld.global.u32 	%r287, [%rd6+228];
	xor.b32  	%r336, %r336, %r287;
	ld.global.u32 	%r288, [%rd6+232];
	xor.b32  	%r335, %r335, %r288;
	ld.global.u32 	%r289, [%rd6+236];
	xor.b32  	%r334, %r334, %r289;
$L__BB0_31:
	and.b32  	%r291, %r204, 4096;
	setp.eq.s32 	%p17, %r291, 0;
	@%p17 bra 	$L__BB0_33;
	ld.global.u32 	%r292, [%rd6+240];
	xor.b32  	%r338, %r338, %r292;
	ld.global.u32 	%r293, [%rd6+244];
	xor.b32  	%r337, %r337, %r293;
	ld.global.u32 	%r294, [%rd6+248];
	xor.b32  	%r336, %r336, %r294;
	ld.global.u32 	%r295, [%rd6+252];
	xor.b32  	%r335, %r335, %r295;
	ld.global.u32 	%r296, [%rd6+256];
	xor.b32  	%r334, %r334, %r296;
$L__BB0_33:
	and.b32  	%r298, %r204, 8192;
	setp.eq.s32 	%p18, %r298, 0;
	@%p18 bra 	$L__BB0_35;
	ld.global.u32 	%r299, [%rd6+260];
	xor.b32  	%r338, %r338, %r299;
	ld.global.u32 	%r300, [%rd6+264];
	xor.b32  	%r337, %r337, %r300;
	ld.global.u32 	%r301, [%rd6+268];
	xor.b32  	%r336, %r336, %r301;
	ld.global.u32 	%r302, [%rd6+272];
	xor.b32  	%r335, %r335, %r302;
	ld.global.u32 	%r303, [%rd6+276];
	xor.b32  	%r334, %r334, %r303;
$L__BB0_35:
	and.b32  	%r305, %r204, 16384;
	setp.eq.s32 	%p19, %r305, 0;
	@%p19 bra 	$L__BB0_37;
	ld.global.u32 	%r306, [%rd6+280];
	xor.b32  	%r338, %r338, %r306;
	ld.global.u32 	%r307, [%rd6+284];
	xor.b32  	%r337, %r337, %r307;
	ld.global.u32 	%r308, [%rd6+288];
	xor.b32  	%r336, %r336, %r308;
	ld.global.u32 	%r309, [%rd6+292];
	xor.b32  	%r335, %r335, %r309;
	ld.global.u32 	%r310, [%rd6+296];
	xor.b32  	%r334, %r334, %r310;
$L__BB0_37:
	and.b32  	%r312, %r204, 32768;
	setp.eq.s32 	%p20, %r312, 0;
	@%p20 bra 	$L__BB0_39;
	ld.global.u32 	%r313, [%rd6+300];
	xor.b32  	%r338, %r338, %r313;
	ld.global.u32 	%r314, [%rd6+304];
	xor.b32  	%r337, %r337, %r314;
	ld.global.u32 	%r315, [%rd6+308];
	xor.b32  	%r336, %r336, %r315;
	ld.global.u32 	%r316, [%rd6+312];
	xor.b32  	%r335, %r335, %r316;
	ld.global.u32 	%r317, [%rd6+316];
	xor.b32  	%r334, %r334, %r317;
$L__BB0_39:
	add.s32 	%r333, %r333, 16;
	setp.ne.s32 	%p21, %r333, 32;
	@%p21 bra 	$L__BB0_7;
	mad.lo.s32 	%r318, %r327, -31, %r12;
	add.s32 	%r327, %r318, 1;
	setp.ne.s32 	%p22, %r327, 5;
	@%p22 bra 	$L__BB0_6;
	st.global.u32 	[%rd2+4], %r338;
	st.global.u32 	[%rd2+8], %r337;
	st.global.u32 	[%rd2+12], %r336;
	st.global.u32 	[%rd2+16], %r335;
	st.global.u32 	[%rd2+20], %r334;
	add.s32 	%r321, %r321, 1;
	setp.lt.u32 	%p23, %r321, %r3;
	@%p23 bra 	$L__BB0_5;
$L__BB0_42:
	shr.u64 	%rd7, %rd18, 2;
	add.s32 	%r320, %r320, 1;
	setp.gt.u64 	%p24, %rd18, 3;
	mov.u64 	%rd18, %rd7;
	@%p24 bra 	$L__BB0_3;
$L__BB0_43:
	mov.b32 	%r319, 0;
	st.global.v2.u32 	[%rd2+24], {%r319, %r319};
	st.global.u32 	[%rd2+32], %r319;
	mov.b64 	%rd17, 0;
	st.global.u64 	[%rd2+40], %rd17;
$L__BB0_44:
	ret;

}
	// .globl	_Z15randomizeKernelPbfP17curandStateXORWOWi
.visible .entry _Z15randomizeKernelPbfP17curandStateXORWOWi(
	.param .u64 .ptr .align 1 _Z15randomizeKernelPbfP17curandStateXORWOWi_param_0,
	.param .f32 _Z15randomizeKernelPbfP17curandStateXORWOWi_param_1,
	.param .u64 .ptr .align 1 _Z15randomizeKernelPbfP17curandStateXORWOWi_param_2,
	.param .u32 _Z15randomizeKernelPbfP17curandStateXORWOWi_param_3
)
{
	.reg .pred 	%p<3>;
	.reg .b16 	%rs<2>;
	.reg .b32 	%r<23>;
	.reg .b32 	%f<5>;
	.reg .b64 	%rd<9>;
	.reg .b64 	%fd<2>;

	ld.param.u64 	%rd1, [_Z15randomizeKernelPbfP17curandStateXORWOWi_param_0];
	ld.param.f32 	%f1, [_Z15randomizeKernelPbfP17curandStateXORWOWi_param_1];
	ld.param.u64 	%rd2, [_Z15randomizeKernelPbfP17curandStateXORWOWi_param_2];
	ld.param.u32 	%r2, [_Z15randomizeKernelPbfP17curandStateXORWOWi_param_3];
	mov.u32 	%r3, %tid.x;
	mov.u32 	%r4, %ctaid.x;
	mov.u32 	%r5, %ntid.x;
	mad.lo.s32 	%r1, %r4, %r5, %r3;
	setp.ge.s32 	%p1, %r1, %r2;
	@%p1 bra 	$L__BB1_2;
	cvta.to.global.u64 	%rd3, %rd2;
	cvta.to.global.u64 	%rd4, %rd1;
	cvt.s64.s32 	%rd5, %r1;
	mul.wide.s32 	%rd6, %r1, 48;
	add.s64 	%rd7, %rd3, %rd6;
	ld.global.v2.u32 	{%r6, %r7}, [%rd7];
	ld.global.v2.u32 	{%r8, %r9}, [%rd7+8];
	ld.global.v2.u32 	{%r10, %r11}, [%rd7+16];
	ld.global.v2.u32 	{%r12, %r13}, [%rd7+24];
	ld.global.f32 	%f2, [%rd7+32];
	ld.global.f64 	%fd1, [%rd7+40];
	shr.u32 	%r14, %r7, 2;
	xor.b32  	%r15, %r14, %r7;
	shl.b32 	%r16, %r11, 4;
	shl.b32 	%r17, %r15, 1;
	xor.b32  	%r18, %r16, %r17;
	xor.b32  	%r19, %r18, %r11;
	xor.b32  	%r20, %r19, %r15;
	add.s32 	%r21, %r6, 362437;
	add.s32 	%r22, %r20, %r21;
	cvt.rn.f32.u32 	%f3, %r22;
	fma.rn.f32 	%f4, %f3, 0f2F800000, 0f2F000000;
	setp.lt.f32 	%p2, %f4, %f1;
	selp.u16 	%rs1, 1, 0, %p2;
	add.s64 	%rd8, %rd4, %rd5;
	st.global.u8 	[%rd8], %rs1;
	st.global.v2.u32 	[%rd7], {%r21, %r8};
	st.global.v2.u32 	[%rd7+8], {%r9, %r10};
	st.global.v2.u32 	[%rd7+16], {%r11, %r20};
	st.global.v2.u32 	[%rd7+24], {%r12, %r13};
	st.global.f32 	[%rd7+32], %f2;
	st.global.f64 	[%rd7+40], %fd1;
$L__BB1_2:
	ret;

}
	// .globl	_Z12growthKernelPKbPbiifP17curandStateXORWOW
.visible .entry _Z12growthKernelPKbPbiifP17curandStateXORWOW(
	.param .u64 .ptr .align 1 _Z12growthKernelPKbPbiifP17curandStateXORWOW_param_0,
	.param .u64 .ptr .align 1 _Z12growthKernelPKbPbiifP17curandStateXORWOW_param_1,
	.param .u32 _Z12growthKernelPKbPbiifP17curandStateXORWOW_param_2,
	.param .u32 _Z12growthKernelPKbPbiifP17curandStateXORWOW_param_3,
	.param .f32 _Z12growthKernelPKbPbiifP17curandStateXORWOW_param_4,
	.param .u64 .ptr .align 1 _Z12growthKernelPKbPbiifP17curandStateXORWOW_param_5
)
{
	.reg .pred 	%p<46>;
	.reg .b16 	%rs<14>;
	.reg .b32 	%r<74>;
	.reg .b32 	%f<7>;
	.reg .b64 	%rd<33>;
	.reg .b64 	%fd<2>;

	ld.param.u64 	%rd9, [_Z12growthKernelPKbPbiifP17curandStateXORWOW_param_0];
	ld.param.u64 	%rd10, [_Z12growthKernelPKbPbiifP17curandStateXORWOW_param_1];
	ld.param.u32 	%r32, [_Z12growthKernelPKbPbiifP17curandStateXORWOW_param_2];
	ld.param.u32 	%r33, [_Z12growthKernelPKbPbiifP17curandStateXORWOW_param_3];
	ld.param.f32 	%f2, [_Z12growthKernelPKbPbiifP17curandStateXORWOW_param_4];
	ld.param.u64 	%rd8, [_Z12growthKernelPKbPbiifP17curandStateXORWOW_param_5];
	cvta.to.global.u64 	%rd1, %rd10;
	cvta.to.global.u64 	%rd2, %rd9;
	mov.u32 	%r34, %tid.x;
	mov.u32 	%r35, %ctaid.x;
	mov.u32 	%r36, %ntid.x;
	mad.lo.s32 	%r1, %r35, %r36, %r34;
	mul.lo.s32 	%r37, %r33, %r32;
	setp.ge.s32 	%p6, %r1, %r37;
	@%p6 bra 	$L__BB2_25;
	cvt.s64.s32 	%rd11, %r1;
	add.s64 	%rd12, %rd2, %rd11;
	ld.global.u8 	%rs1, [%rd12];
	setp.eq.s16 	%p7, %rs1, 0;
	@%p7 bra 	$L__BB2_3;
	add.s64 	%rd14, %rd1, %rd11;
	mov.b16 	%rs2, 1;
	st.global.u8 	[%rd14], %rs2;
	bra.uni 	$L__BB2_25;
$L__BB2_3:
	div.s32 	%r2, %r1, %r32;
	mul.lo.s32 	%r39, %r2, %r32;
	sub.s32 	%r40, %r1, %r39;
	add.s32 	%r41, %r2, -1;
	setp.gt.s32 	%p8, %r2, 0;
	setp.le.s32 	%p9, %r2, %r33;
	and.pred  	%p1, %p8, %p9;
	mul.lo.s32 	%r3, %r41, %r32;
	setp.gt.s32 	%p10, %r40, 0;
	setp.gt.s32 	%p11, %r32, -1;
	and.pred  	%p2, %p10, %p11;
	and.pred  	%p12, %p2, %p1;
	cvt.s64.s32 	%rd15, %r3;
	cvt.s64.s32 	%rd3, %r40;
	add.s64 	%rd16, %rd3, %rd15;
	add.s64 	%rd4, %rd2, %rd16;
	mov.b32 	%r67, 0;
	not.pred 	%p13, %p12;
	@%p13 bra 	$L__BB2_5;
	ld.global.u8 	%rs3, [%rd4+-1];
	setp.ne.s16 	%p14, %rs3, 0;
	selp.u32 	%r67, 1, 0, %p14;
$L__BB2_5:
	cvt.u32.u64 	%r42, %rd3;
	or.b32  	%r6, %r42, %r32;
	setp.lt.s32 	%p15, %r6, 0;
	not.pred 	%p16, %p1;
	or.pred  	%p17, %p15, %p16;
	@%p17 bra 	$L__BB2_7;
	add.s32 	%r44, %r42, %r3;
	cvt.s64.s32 	%rd17, %r44;
	add.s64 	%rd18, %rd2, %rd17;
	ld.global.u8 	%rs4, [%rd18];
	setp.ne.s16 	%p18, %rs4, 0;
	selp.u32 	%r45, 1, 0, %p18;
	add.s32 	%r67, %r67, %r45;
$L__BB2_7:
	add.s32 	%r47, %r42, 1;
	setp.gt.s32 	%p19, %r42, -2;
	setp.lt.s32 	%p20, %r47, %r32;
	and.pred  	%p3, %p19, %p20;
	and.pred  	%p21, %p3, %p1;
	not.pred 	%p22, %p21;
	@%p22 bra 	$L__BB2_9;
	ld.global.u8 	%rs5, [%rd4+1];
	setp.ne.s16 	%p23, %rs5, 0;
	selp.u32 	%r48, 1, 0, %p23;
	add.s32 	%r67, %r67, %r48;
$L__BB2_9:
	setp.gt.s32 	%p24, %r2, -1;
	setp.lt.s32 	%p25, %r2, %r33;
	and.pred  	%p4, %p24, %p25;
	and.pred  	%p26, %p2, %p4;
	cvt.s64.s32 	%rd19, %r39;
	add.s64 	%rd20, %rd3, %rd19;
	add.s64 	%rd5, %rd2, %rd20;
	not.pred 	%p27, %p26;
	@%p27 bra 	$L__BB2_11;
	ld.global.u8 	%rs6, [%rd5+-1];
	setp.ne.s16 	%p28, %rs6, 0;
	selp.u32 	%r49, 1, 0, %p28;
	add.s32 	%r67, %r67, %r49;
$L__BB2_11:
	and.pred  	%p29, %p3, %p4;
	not.pred 	%p30, %p29;
	@%p30 bra 	$L__BB2_13;
	ld.global.u8 	%rs7, [%rd5+1];
	setp.ne.s16 	%p31, %rs7, 0;
	selp.u32 	%r50, 1, 0, %p31;
	add.s32 	%r67, %r67, %r50;
$L__BB2_13:
	add.s32 	%r51, %r2, 1;
	setp.gt.s32 	%p32, %r2, -2;
	setp.lt.s32 	%p33, %r51, %r33;
	and.pred  	%p5, %p32, %p33;
	add.s32 	%r16, %r39, %r32;
	and.pred  	%p34, %p2, %p5;
	cvt.s64.s32 	%rd21, %r16;
	add.s64 	%rd22, %rd3, %rd21;
	add.s64 	%rd6, %rd2, %rd22;
	not.pred 	%p35, %p34;
	@%p35 bra 	$L__BB2_15;
	ld.global.u8 	%rs8, [%rd6+-1];
	setp.ne.s16 	%p36, %rs8, 0;
	selp.u32 	%r52, 1, 0, %p36;
	add.s32 	%r67, %r67, %r52;
$L__BB2_15:
	setp.lt.s32 	%p37, %r6, 0;
	not.pred 	%p38, %p5;
	or.pred  	%p39, %p37, %p38;
	@%p39 bra 	$L__BB2_17;
	add.s32 	%r54, %r42, %r16;
	cvt.s64.s32 	%rd23, %r54;
	add.s64 	%rd24, %rd2, %rd23;
	ld.global.u8 	%rs9, [%rd24];
	setp.ne.s16 	%p40, %rs9, 0;
	selp.u32 	%r55, 1, 0, %p40;
	add.s32 	%r67, %r67, %r55;
$L__BB2_17:
	and.pred  	%p41, %p3, %p5;
	not.pred 	%p42, %p41;
	@%p42 bra 	$L__BB2_19;
	ld.global.u8 	%rs10, [%rd6+1];
	setp.ne.s16 	%p43, %rs10, 0;
	selp.u32 	%r56, 1, 0, %p43;
	add.s32 	%r67, %r67, %r56;
$L__BB2_19:
	setp.eq.s32 	%p44, %r67, 0;
	@%p44 bra 	$L__BB2_24;
	cvta.to.global.u64 	%rd25, %rd8;
	mul.wide.s32 	%rd26, %r1, 48;
	add.s64 	%rd7, %rd25, %rd26;
	ld.global.v2.u32 	{%r57, %r58}, [%rd7];
	ld.global.v2.u32 	{%r23, %r24}, [%rd7+8];
	ld.global.v2.u32 	{%r25, %r27}, [%rd7+16];
	ld.global.v2.u32 	{%r28, %r29}, [%rd7+24];
	ld.global.f32 	%f1, [%rd7+32];
	ld.global.f64 	%fd1, [%rd7+40];
	cvt.rn.f32.u32 	%f3, %r67;
	mul.f32 	%f4, %f2, %f3;
	shr.u32 	%r59, %r58, 2;
	xor.b32  	%r60, %r59, %r58;
	shl.b32 	%r61, %r27, 4;
	shl.b32 	%r62, %r60, 1;
	xor.b32  	%r63, %r61, %r62;
	xor.b32  	%r64, %r63, %r27;
	xor.b32  	%r30, %r64, %r60;
	add.s32 	%r31, %r57, 362437;
	add.s32 	%r65, %r30, %r31;
	cvt.rn.f32.u32 	%f5, %r65;
	fma.rn.f32 	%f6, %f5, 0f2F800000, 0f2F000000;
	setp.geu.f32 	%p45, %f6, %f4;
	@%p45 bra 	$L__BB2_22;
	add.s64 	%rd30, %rd1, %rd11;
	mov.b16 	%rs12, 1;
	st.global.u8 	[%rd30], %rs12;
	bra.uni 	$L__BB2_23;
$L__BB2_22:
	add.s64 	%rd28, %rd1, %rd11;
	mov.b16 	%rs11, 0;
	st.global.u8 	[%rd28], %rs11;
$L__BB2_23:
	st.global.v2.u32 	[%rd7], {%r31, %r23};
	st.global.v2.u32 	[%rd7+8], {%r24, %r25};
	st.global.v2.u32 	[%rd7+16], {%r27, %r30};
	st.global.v2.u32 	[%rd7+24], {%r28, %r29};
	st.global.f32 	[%rd7+32], %f1;
	st.global.f64 	[%rd7+40], %fd1;
	bra.uni 	$L__BB2_25;
$L__BB2_24:
	add.s64 	%rd32, %rd1, %rd11;
	mov.b16 	%rs13, 0;
	st.global.u8 	[%rd32], %rs13;
$L__BB2_25:
	ret;

}
	// .globl	_Z14levialdiKernelPKbPbiiPiS2_
.visible .entry _Z14levialdiKernelPKbPbiiPiS2_(
	.param .u64 .ptr .align 1 _Z14levialdiKernelPKbPbiiPiS2__param_0,
	.param .u64 .ptr .align 1 _Z14levialdiKernelPKbPbiiPiS2__param_1,
	.param .u32 _Z14levialdiKernelPKbPbiiPiS2__param_2,
	.param .u32 _Z14levialdiKernelPKbPbiiPiS2__param_3,
	.param .u64 .ptr .align 1 _Z14levialdiKernelPKbPbiiPiS2__param_4,
	.param .u64 .ptr .align 1 _Z14levialdiKernelPKbPbiiPiS2__param_5
)
{
	.reg .pred 	%p<47>;
	.reg .b16 	%rs<24>;
	.reg .b32 	%r<30>;
	.reg .b64 	%rd<19>;

	ld.param.u64 	%rd4, [_Z14levialdiKernelPKbPbiiPiS2__param_0];
	ld.param.u64 	%rd5, [_Z14levialdiKernelPKbPbiiPiS2__param_1];
	ld.param.u32 	%r6, [_Z14levialdiKernelPKbPbiiPiS2__param_2];
	ld.param.u32 	%r7, [_Z14levialdiKernelPKbPbiiPiS2__param_3];
	ld.param.u64 	%rd6, [_Z14levialdiKernelPKbPbiiPiS2__param_4];
	ld.param.u64 	%rd7, [_Z14levialdiKernelPKbPbiiPiS2__param_5];
	mov.u32 	%r8, %tid.x;
	mov.u32 	%r9, %ctaid.x;
	mov.u32 	%r10, %ntid.x;
	mad.lo.s32 	%r1, %r9, %r10, %r8;
	mul.lo.s32 	%r11, %r7, %r6;
	setp.ge.s32 	%p12, %r1, %r11;
	@%p12 bra 	$L__BB3_20;
	cvta.to.global.u64 	%rd8, %rd4;
	div.s32 	%r3, %r1, %r6;
	mul.lo.s32 	%r12, %r3, %r6;
	sub.s32 	%r2, %r1, %r12;
	cvt.s64.s32 	%rd9, %r1;
	add.s64 	%rd1, %rd8, %rd9;
	ld.global.u8 	%rs1, [%rd1];
	setp.lt.s32 	%p13, %r3, 1;
	sub.s32 	%r13, %r1, %r6;
	cvt.s64.s32 	%rd10, %r13;
	add.s64 	%rd2, %rd8, %rd10;
	mov.b16 	%rs21, 0;
	@%p13 bra 	$L__BB3_3;
	ld.global.u8 	%rs21, [%rd2];
$L__BB3_3:
	setp.lt.s32 	%p14, %r3, 1;
	add.s32 	%r4, %r2, 1;
	setp.ge.s32 	%p15, %r4, %r6;
	mov.b16 	%rs22, 0;
	or.pred  	%p16, %p14, %p15;
	@%p16 bra 	$L__BB3_5;
	ld.global.u8 	%rs22, [%rd2+1];
$L__BB3_5:
	setp.ge.s32 	%p17, %r4, %r6;
	mov.b16 	%rs23, 0;
	@%p17 bra 	$L__BB3_7;
	ld.global.u8 	%rs23, [%rd1+1];
$L__BB3_7:
	setp.ge.s32 	%p19, %r4, %r6;
	add.s32 	%r5, %r3, 1;
	setp.ge.s32 	%p20, %r5, %r7;
	mov.pred 	%p41, 0;
	or.pred  	%p21, %p19, %p20;
	@%p21 bra 	$L__BB3_9;
	cvt.s64.s32 	%rd11, %r6;
	add.s64 	%rd12, %rd1, %rd11;
	ld.global.u8 	%rs11, [%rd12+1];
	setp.ne.s16 	%p41, %rs11, 0;
$L__BB3_9:
	setp.ge.s32 	%p23, %r5, %r7;
	cvt.s64.s32 	%rd13, %r6;
	add.s64 	%rd3, %rd1, %rd13;
	mov.pred 	%p42, 0;
	@%p23 bra 	$L__BB3_11;
	ld.global.u8 	%rs12, [%rd3];
	setp.ne.s16 	%p42, %rs12, 0;
$L__BB3_11:
	setp.ge.s32 	%p24, %r5, %r7;
	setp.lt.s32 	%p25, %r2, 1;
	or.pred  	%p26, %p25, %p24;
	@%p26 bra 	$L__BB3_13;
	ld.global.u8 	%rs13, [%rd3+-1];
	setp.ne.s16 	%p45, %rs13, 0;
	bra.uni 	$L__BB3_14;
$L__BB3_13:
	setp.lt.s32 	%p28, %r2, 1;
	mov.pred 	%p45, 0;
	mov.pred 	%p44, %p45;
	mov.pred 	%p46, %p45;
	@%p28 bra 	$L__BB3_16;
$L__BB3_14:
	ld.global.u8 	%rs14, [%rd1+-1];
	setp.ne.s16 	%p44, %rs14, 0;
	mov.pred 	%p46, 0;
	min.s32 	%r14, %r2, %r3;
	setp.lt.s32 	%p30, %r14, 1;
	@%p30 bra 	$L__BB3_16;
	ld.global.u8 	%rs15, [%rd2+-1];
	setp.ne.s16 	%p46, %rs15, 0;
$L__BB3_16:
	or.b16  	%rs16, %rs21, %rs22;
	setp.eq.s16 	%p31, %rs1, 0;
	or.b16  	%rs18, %rs16, %rs23;
	and.b16  	%rs19, %rs18, 255;
	setp.ne.s16 	%p32, %rs19, 0;
	or.pred  	%p33, %p32, %p31;
	or.pred  	%p34, %p33, %p41;
	or.pred  	%p35, %p34, %p42;
	or.pred  	%p36, %p35, %p45;
	or.pred  	%p37, %p36, %p44;
	or.pred  	%p38, %p37, %p46;
	@%p38 bra 	$L__BB3_18;
	cvta.to.global.u64 	%rd14, %rd6;
	atom.global.add.u32 	%r15, [%rd14], 1;
$L__BB3_18:
	cvt.u32.u16 	%r16, %rs1;
	cvt.s32.s8 	%r17, %r16;
	cvt.s64.s32 	%rd15, %r1;
	cvt.u32.u16 	%r18, %rs21;
	cvt.s32.s8 	%r19, %r18;
	add.s32 	%r20, %r19, %r17;
	cvt.u32.u16 	%r21, %rs23;
	cvt.s32.s8 	%r22, %r21;
	add.s32 	%r23, %r20, %r22;
	cvt.u32.u16 	%r24, %rs22;
	cvt.s32.s8 	%r25, %r24;
	add.s32 	%r26, %r25, %r17;
	max.s32 	%r27, %r23, %r26;
	setp.gt.s32 	%p39, %r27, 1;
	selp.u16 	%rs20, 1, 0, %p39;
	cvta.to.global.u64 	%rd16, %rd5;
	add.s64 	%rd17, %rd16, %rd15;
	st.global.u8 	[%rd17], %rs20;
	selp.u32 	%r28, 1, 0, %p39;
	setp.eq.s32 	%p40, %r17, %r28;
	@%p40 bra 	$L__BB3_20;
	cvta.to.global.u64 	%rd18, %rd7;
	atom.global.exch.b32 	%r29, [%rd18], 1;
$L__BB3_20:
	ret;

}


// ===== COMPILED SASS (sm_100) =====

	.target	sm_100

	.elftype	@"ET_EXEC"


//--------------------- .note.nv.tkinfo           --------------------------
	.section	.note.nv.tkinfo,"",@"SHT_NOTE"
	.sectionflags	@"SHF_NOTE_NV_TKINFO"
	.tkinfo
        /*0018*/ 	.word	0x00000002
        /*0030*/ 	.string	""
        /*0030*/ 	.string	"ptxas"
        /*0030*/ 	.string	"Cuda compilation tools, release 13.0, V13.0.88"
        /*0030*/ 	.string	"Build cuda_13.0.r13.0/compiler.36424714_0"
        /*0030*/ 	.string	"-arch sm_100 -m 64 "



//--------------------- .note.nv.cuinfo           --------------------------
	.section	.note.nv.cuinfo,"",@"SHT_NOTE"
	.sectionflags	@"SHF_NOTE_NV_CUINFO"
        /*0018*/ 	.short	0x0002
        /*001a*/ 	.short	0x0064
        /*001c*/ 	.short	0x0082
	.zero		2


//--------------------- .nv.info                  --------------------------
	.section	.nv.info,"",@"SHT_CUDA_INFO"
	.align	4


	//----- nvinfo : EIATTR_REGCOUNT
	.align		4
        /*0000*/ 	.byte	0x04, 0x2f
        /*0002*/ 	.short	(.L_10 - .L_9)
	.align		4
.L_9:
        /*0004*/ 	.word	index@(_Z16initCurandStatesP17curandStateXORWOWmi)
        /*0008*/ 	.word	0x0000001f


	//----- nvinfo : EIATTR_FRAME_SIZE
	.align		4
.L_10:
        /*000c*/ 	.byte	0x04, 0x11
        /*000e*/ 	.short	(.L_12 - .L_11)
	.align		4
.L_11:
        /*0010*/ 	.word	index@(_Z16initCurandStatesP17curandStateXORWOWmi)
        /*0014*/ 	.word	0x00000000


	//----- nvinfo : EIATTR_REGCOUNT
	.align		4
.L_12:
        /*0018*/ 	.byte	0x04, 0x2f
        /*001a*/ 	.short	(.L_14 - .L_13)
	.align		4
.L_13:
        /*001c*/ 	.word	index@(_Z15randomizeKernelPbfP17curandStateXORWOWi)
        /*0020*/ 	.word	0x0000001a


	//----- nvinfo : EIATTR_FRAME_SIZE
	.align		4
.L_14:
        /*0024*/ 	.byte	0x04, 0x11
        /*0026*/ 	.short	(.L_16 - .L_15)
	.align		4
.L_15:
        /*0028*/ 	.word	index@(_Z15randomizeKernelPbfP17curandStateXORWOWi)
        /*002c*/ 	.word	0x00000000


	//----- nvinfo : EIATTR_REGCOUNT
	.align		4
.L_16:
        /*0030*/ 	.byte	0x04, 0x2f
        /*0032*/ 	.short	(.L_18 - .L_17)
	.align		4
.L_17:
        /*0034*/ 	.word	index@(_Z12growthKernelPKbPbiifP17curandStateXORWOW)
        /*0038*/ 	.word	0x00000018


	//----- nvinfo : EIATTR_FRAME_SIZE
	.align		4
.L_18:
        /*003c*/ 	.byte	0x04, 0x11
        /*003e*/ 	.short	(.L_20 - .L_19)
	.align		4
.L_19:
        /*0040*/ 	.word	index@(_Z12growthKernelPKbPbiifP17curandStateXORWOW)
        /*0044*/ 	.word	0x00000000


	//----- nvinfo : EIATTR_REGCOUNT
	.align		4
.L_20:
        /*0048*/ 	.byte	0x04, 0x2f
        /*004a*/ 	.short	(.L_22 - .L_21)
	.align		4
.L_21:
        /*004c*/ 	.word	index@(_Z14levialdiKernelPKbPbiiPiS2_)
        /*0050*/ 	.word	0x00000014


	//----- nvinfo : EIATTR_FRAME_SIZE
	.align		4
.L_22:
        /*0054*/ 	.byte	0x04, 0x11
        /*0056*/ 	.short	(.L_24 - .L_23)
	.align		4
.L_23:
        /*0058*/ 	.word	index@(_Z14levialdiKernelPKbPbiiPiS2_)
        /*005c*/ 	.word	0x00000000


	//----- nvinfo : EIATTR_MIN_STACK_SIZE
	.align		4
.L_24:
        /*0060*/ 	.byte	0x04, 0x12
        /*0062*/ 	.short	(.L_26 - .L_25)
	.align		4
.L_25:
        /*0064*/ 	.word	index@(_Z14levialdiKernelPKbPbiiPiS2_)
        /*0068*/ 	.word	0x00000000


	//----- nvinfo : EIATTR_MIN_STACK_SIZE
	.align		4
.L_26:
        /*006c*/ 	.byte	0x04, 0x12
        /*006e*/ 	.short	(.L_28 - .L_27)
	.align		4
.L_27:
        /*0070*/ 	.word	index@(_Z12growthKernelPKbPbiifP17curandStateXORWOW)
        /*0074*/ 	.word	0x00000000


	//----- nvinfo : EIATTR_MIN_STACK_SIZE
	.align		4
.L_28:
        /*0078*/ 	.byte	0x04, 0x12
        /*007a*/ 	.short	(.L_30 - .L_29)
	.align		4
.L_29:
        /*007c*/ 	.word	index@(_Z15randomizeKernelPbfP17curandStateXORWOWi)
        /*0080*/ 	.word	0x00000000


	//----- nvinfo : EIATTR_MIN_STACK_SIZE
	.align		4
.L_30:
        /*0084*/ 	.byte	0x04, 0x12
        /*0086*/ 	.short	(.L_32 - .L_31)
	.align		4
.L_31:
        /*0088*/ 	.word	index@(_Z16initCurandStatesP17curandStateXORWOWmi)
        /*008c*/ 	.word	0x00000000
.L_32:


//--------------------- .nv.compat                --------------------------
	.section	.nv.compat,"",@"SHT_CUDA_COMPAT_INFO"
	.align	4
        /*0000*/ 	.byte	0x02, 0x09, 0x00, 0x00, 0x02, 0x02, 0x01, 0x00, 0x02, 0x05, 0x05, 0x00, 0x03, 0x07, 0x01, 0x01
        /*0010*/ 	.byte	0x02, 0x03, 0x00, 0x00, 0x02, 0x06, 0x01, 0x00, 0x04, 0x0b, 0x08, 0x00, 0x09, 0x00, 0x00, 0x00
        /*0020*/ 	.byte	0x00, 0x00, 0x00, 0x00


//--------------------- .nv.info._Z14levialdiKernelPKbPbiiPiS2_ --------------------------
	.section	.nv.info._Z14levialdiKernelPKbPbiiPiS2_,"",@"SHT_CUDA_INFO"
	.sectionflags	@""
	.align	4


	//----- nvinfo : EIATTR_CUDA_API_VERSION
	.align		4
        /*0000*/ 	.byte	0x04, 0x37
        /*0002*/ 	.short	(.L_34 - .L_33)
.L_33:
        /*0004*/ 	.word	0x00000082


	//----- nvinfo : EIATTR_KPARAM_INFO
	.align		4
.L_34:
        /*0008*/ 	.byte	0x04, 0x17
        /*000a*/ 	.short	(.L_36 - .L_35)
.L_35:
        /*000c*/ 	.word	0x00000000
        /*0010*/ 	.short	0x0005
        /*0012*/ 	.short	0x0020
        /*0014*/ 	.byte	0x00, 0xf5, 0x21, 0x00


	//----- nvinfo : EIATTR_KPARAM_INFO
	.align		4
.L_36:
        /*0018*/ 	.byte	0x04, 0x17
        /*001a*/ 	.short	(.L_38 - .L_37)
.L_37:
        /*001c*/ 	.word	0x00000000
        /*0020*/ 	.short	0x0004
        /*0022*/ 	.short	0x0018
        /*0024*/ 	.byte	0x00, 0xf5, 0x21, 0x00


	//----- nvinfo : EIATTR_KPARAM_INFO
	.align		4
.L_38:
        /*0028*/ 	.byte	0x04, 0x17
        /*002a*/ 	.short	(.L_40 - .L_39)
.L_39:
        /*002c*/ 	.word	0x00000000
        /*0030*/ 	.short	0x0003
        /*0032*/ 	.short	0x0014
        /*0034*/ 	.byte	0x00, 0xf0, 0x11, 0x00


	//----- nvinfo : EIATTR_KPARAM_INFO
	.align		4
.L_40:
        /*0038*/ 	.byte	0x04, 0x17
        /*003a*/ 	.short	(.L_42 - .L_41)
.L_41:
        /*003c*/ 	.word	0x00000000
        /*0040*/ 	.short	0x0002
        /*0042*/ 	.short	0x0010
        /*0044*/ 	.byte	0x00, 0xf0, 0x11, 0x00


	//----- nvinfo : EIATTR_KPARAM_INFO
	.align		4
.L_42:
        /*0048*/ 	.byte	0x04, 0x17
        /*004a*/ 	.short	(.L_44 - .L_43)
.L_43:
        /*004c*/ 	.word	0x00000000
        /*0050*/ 	.short	0x0001
        /*0052*/ 	.short	0x0008
        /*0054*/ 	.byte	0x00, 0xf5, 0x21, 0x00


	//----- nvinfo : EIATTR_KPARAM_INFO
	.align		4
.L_44:
        /*0058*/ 	.byte	0x04, 0x17
        /*005a*/ 	.short	(.L_46 - .L_45)
.L_45:
        /*005c*/ 	.word	0x00000000
        /*0060*/ 	.short	0x0000
        /*0062*/ 	.short	0x0000
        /*0064*/ 	.byte	0x00, 0xf5, 0x21, 0x00


	//----- nvinfo : EIATTR_SPARSE_MMA_MASK
	.align		4
.L_46:
        /*0068*/ 	.byte	0x03, 0x50
        /*006a*/ 	.short	0x0000


	//----- nvinfo : EIATTR_MAXREG_COUNT
	.align		4
        /*006c*/ 	.byte	0x03, 0x1b
        /*006e*/ 	.short	0x00ff


	//----- nvinfo : EIATTR_MERCURY_ISA_VERSION
	.align		4
        /*0070*/ 	.byte	0x03, 0x5f
        /*0072*/ 	.short	0x0101


	//----- nvinfo : EIATTR_INT_WARP_WIDE_INSTR_OFFSETS
	.align		4
        /*0074*/ 	.byte	0x04, 0x31
        /*0076*/ 	.short	(.L_48 - .L_47)


	//   ....[0]....
.L_47:
        /*0078*/ 	.word	0x00000650


	//----- nvinfo : EIATTR_VRC_CTA_INIT_COUNT
	.align		4
.L_48:
        /*007c*/ 	.byte	0x02, 0x4a
	.zero		1
	.zero		1


	//----- nvinfo : EIATTR_EXIT_INSTR_OFFSETS
	.align		4
        /*0080*/ 	.byte	0x04, 0x1c
        /*0082*/ 	.short	(.L_50 - .L_49)


	//   ....[0]....
.L_49:
        /*0084*/ 	.word	0x00000080


	//   ....[1]....
        /*0088*/ 	.word	0x00000750


	//   ....[2]....
        /*008c*/ 	.word	0x00000790


	//----- nvinfo : EIATTR_CRS_STACK_SIZE
	.align		4
.L_50:
        /*0090*/ 	.byte	0x04, 0x1e
        /*0092*/ 	.short	(.L_52 - .L_51)
.L_51:
        /*0094*/ 	.word	0x00000000


	//----- nvinfo : EIATTR_CBANK_PARAM_SIZE
	.align		4
.L_52:
        /*0098*/ 	.byte	0x03, 0x19
        /*009a*/ 	.short	0x0028


	//----- nvinfo : EIATTR_PARAM_CBANK
	.align		4
        /*009c*/ 	.byte	0x04, 0x0a
        /*009e*/ 	.short	(.L_54 - .L_53)
	.align		4
.L_53:
        /*00a0*/ 	.word	index@(.nv.constant0._Z14levialdiKernelPKbPbiiPiS2_)
        /*00a4*/ 	.short	0x0380
        /*00a6*/ 	.short	0x0028


	//----- nvinfo : EIATTR_SW_WAR
	.align		4
.L_54:
        /*00a8*/ 	.byte	0x04, 0x36
        /*00aa*/ 	.short	(.L_56 - .L_55)
.L_55:
        /*00ac*/ 	.word	0x00000008
.L_56:


//--------------------- .nv.info._Z12growthKernelPKbPbiifP17curandStateXORWOW --------------------------
	.section	.nv.info._Z12growthKernelPKbPbiifP17curandStateXORWOW,"",@"SHT_CUDA_INFO"
	.sectionflags	@""
	.align	4


	//----- nvinfo : EIATTR_CUDA_API_VERSION
	.align		4
        /*0000*/ 	.byte	0x04, 0x37
        /*0002*/ 	.short	(.L_58 - .L_57)
.L_57:
        /*0004*/ 	.word	0x00000082


	//----- nvinfo : EIATTR_KPARAM_INFO
	.align		4
.L_58:
        /*0008*/ 	.byte	0x04, 0x17
        /*000a*/ 	.short	(.L_60 - .L_59)
.L_59:
        /*000c*/ 	.word	0x00000000
        /*0010*/ 	.short	0x0005
        /*0012*/ 	.short	0x0020
        /*0014*/ 	.byte	0x00, 0xf5, 0x21, 0x00


	//----- nvinfo : EIATTR_KPARAM_INFO
	.align		4
.L_60:
        /*0018*/ 	.byte	0x04, 0x17
        /*001a*/ 	.short	(.L_62 - .L_61)
.L_61:
        /*001c*/ 	.word	0x00000000
        /*0020*/ 	.short	0x0004
        /*0022*/ 	.short	0x0018
        /*0024*/ 	.byte	0x00, 0xf0, 0x11, 0x00


	//----- nvinfo : EIATTR_KPARAM_INFO
	.align		4
.L_62:
        /*0028*/ 	.byte	0x04, 0x17
        /*002a*/ 	.short	(.L_64 - .L_63)
.L_63:
        /*002c*/ 	.word	0x00000000
        /*0030*/ 	.short	0x0003
        /*0032*/ 	.short	0x0014
        /*0034*/ 	.byte	0x00, 0xf0, 0x11, 0x00


	//----- nvinfo : EIATTR_KPARAM_INFO
	.align		4
.L_64:
        /*0038*/ 	.byte	0x04, 0x17
        /*003a*/ 	.short	(.L_66 - .L_65)
.L_65:
        /*003c*/ 	.word	0x00000000
        /*0040*/ 	.short	0x0002
        /*0042*/ 	.short	0x0010
        /*0044*/ 	.byte	0x00, 0xf0, 0x11, 0x00


	//----- nvinfo : EIATTR_KPARAM_INFO
	.align		4
.L_66:
        /*0048*/ 	.byte	0x04, 0x17
        /*004a*/ 	.short	(.L_68 - .L_67)
.L_67:
        /*004c*/ 	.word	0x00000000
        /*0050*/ 	.short	0x0001
        /*0052*/ 	.short	0x0008
        /*0054*/ 	.byte	0x00, 0xf5, 0x21, 0x00


	//----- nvinfo : EIATTR_KPARAM_INFO
	.align		4
.L_68:
        /*0058*/ 	.byte	0x04, 0x17
        /*005a*/ 	.short	(.L_70 - .L_69)
.L_69:
        /*005c*/ 	.word	0x00000000
        /*0060*/ 	.short	0x0000
        /*0062*/ 	.short	0x0000
        /*0064*/ 	.byte	0x00, 0xf5, 0x21, 0x00


	//----- nvinfo : EIATTR_SPARSE_MMA_MASK
	.align		4
.L_70:
        /*0068*/ 	.byte	0x03, 0x50
        /*006a*/ 	.short	0x0000


	//----- nvinfo : EIATTR_MAXREG_COUNT
	.align		4
        /*006c*/ 	.byte	0x03, 0x1b
        /*006e*/ 	.short	0x00ff


	//----- nvinfo : EIATTR_MERCURY_ISA_VERSION
	.align		4
        /*0070*/ 	.byte	0x03, 0x5f
        /*0072*/ 	.short	0x0101


	//----- nvinfo : EIATTR_VRC_CTA_INIT_COUNT
	.align		4
        /*0074*/ 	.byte	0x02, 0x4a
	.zero		1
	.zero		1


	//----- nvinfo : EIATTR_EXIT_INSTR_OFFSETS
	.align		4
        /*0078*/ 	.byte	0x04, 0x1c
        /*007a*/ 	.short	(.L_72 - .L_71)


	//   ....[0]....
.L_71:
        /*007c*/ 	.word	0x00000080


	//   ....[1]....
        /*0080*/ 	.word	0x00000150


	//   ....[2]....
        /*0084*/ 	.word	0x00000a90


	//   ....[3]....
        /*0088*/ 	.word	0x00000ae0


	//----- nvinfo : EIATTR_CRS_STACK_SIZE
	.align		4
.L_72:
        /*008c*/ 	.byte	0x04, 0x1e
        /*008e*/ 	.short	(.L_74 - .L_73)
.L_73:
        /*0090*/ 	.word	0x00000000


	//----- nvinfo : EIATTR_CBANK_PARAM_SIZE
	.align		4
.L_74:
        /*0094*/ 	.byte	0x03, 0x19
        /*0096*/ 	.short	0x0028


	//----- nvinfo : EIATTR_PARAM_CBANK
	.align		4
        /*0098*/ 	.byte	0x04, 0x0a
        /*009a*/ 	.short	(.L_76 - .L_75)
	.align		4
.L_75:
        /*009c*/ 	.word	index@(.nv.constant0._Z12growthKernelPKbPbiifP17curandStateXORWOW)
        /*00a0*/ 	.short	0x0380
        /*00a2*/ 	.short	0x0028


	//----- nvinfo : EIATTR_SW_WAR
	.align		4
.L_76:
        /*00a4*/ 	.byte	0x04, 0x36
        /*00a6*/ 	.short	(.L_78 - .L_77)
.L_77:
        /*00a8*/ 	.word	0x00000008
.L_78:


//--------------------- .nv.info._Z15randomizeKernelPbfP17curandStateXORWOWi --------------------------
	.section	.nv.info._Z15randomizeKernelPbfP17curandStateXORWOWi,"",@"SHT_CUDA_INFO"
	.sectionflags	@""
	.align	4


	//----- nvinfo : EIATTR_CUDA_API_VERSION
	.align		4
        /*0000*/ 	.byte	0x04, 0x37
        /*0002*/ 	.short	(.L_80 - .L_79)
.L_79:
        /*0004*/ 	.word	0x00000082


	//----- nvinfo : EIATTR_KPARAM_INFO
	.align		4
.L_80:
        /*0008*/ 	.byte	0x04, 0x17
        /*000a*/ 	.short	(.L_82 - .L_81)
.L_81:
        /*000c*/ 	.word	0x00000000
        /*0010*/ 	.short	0x0003
        /*0012*/ 	.short	0x0018
        /*0014*/ 	.byte	0x00, 0xf0, 0x11, 0x00


	//----- nvinfo : EIATTR_KPARAM_INFO
	.align		4
.L_82:
        /*0018*/ 	.byte	0x04, 0x17
        /*001a*/ 	.short	(.L_84 - .L_83)
.L_83:
        /*001c*/ 	.word	0x00000000
        /*0020*/ 	.short	0x0002
        /*0022*/ 	.short	0x0010
        /*0024*/ 	.byte	0x00, 0xf5, 0x21, 0x00


	//----- nvinfo : EIATTR_KPARAM_INFO
	.align		4
.L_84:
        /*0028*/ 	.byte	0x04, 0x17
        /*002a*/ 	.short	(.L_86 - .L_85)
.L_85:
        /*002c*/ 	.word	0x00000000
        /*0030*/ 	.short	0x0001
        /*0032*/ 	.short	0x0008
        /*0034*/ 	.byte	0x00, 0xf0, 0x11, 0x00


	//----- nvinfo : EIATTR_KPARAM_INFO
	.align		4
.L_86:
        /*0038*/ 	.byte	0x04, 0x17
        /*003a*/ 	.short	(.L_88 - .L_87)
.L_87:
        /*003c*/ 	.word	0x00000000
        /*0040*/ 	.short	0x0000
        /*0042*/ 	.short	0x0000
        /*0044*/ 	.byte	0x00, 0xf5, 0x21, 0x00


	//----- nvinfo : EIATTR_SPARSE_MMA_MASK
	.align		4
.L_88:
        /*0048*/ 	.byte	0x03, 0x50
        /*004a*/ 	.short	0x0000


	//----- nvinfo : EIATTR_MAXREG_COUNT
	.align		4
        /*004c*/ 	.byte	0x03, 0x1b
        /*004e*/ 	.short	0x00ff


	//----- nvinfo : EIATTR_MERCURY_ISA_VERSION
	.align		4
        /*0050*/ 	.byte	0x03, 0x5f
        /*0052*/ 	.short	0x0101


	//----- nvinfo : EIATTR_VRC_CTA_INIT_COUNT
	.align		4
        /*0054*/ 	.byte	0x02, 0x4a
	.zero		1
	.zero		1


	//----- nvinfo : EIATTR_EXIT_INSTR_OFFSETS
	.align		4
        /*0058*/ 	.byte	0x04, 0x1c
        /*005a*/ 	.short	(.L_90 - .L_89)


	//   ....[0]....
.L_89:
        /*005c*/ 	.word	0x00000070


	//   ....[1]....
        /*0060*/ 	.word	0x000002d0


	//----- nvinfo : EIATTR_CBANK_PARAM_SIZE
	.align		4
.L_90:
        /*0064*/ 	.byte	0x03, 0x19
        /*0066*/ 	.short	0x001c


	//----- nvinfo : EIATTR_PARAM_CBANK
	.align		4
        /*0068*/ 	.byte	0x04, 0x0a
        /*006a*/ 	.short	(.L_92 - .L_91)
	.align		4
.L_91:
        /*006c*/ 	.word	index@(.nv.constant0._Z15randomizeKernelPbfP17curandStateXORWOWi)
        /*0070*/ 	.short	0x0380
        /*0072*/ 	.short	0x001c


	//----- nvinfo : EIATTR_SW_WAR
	.align		4
.L_92:
        /*0074*/ 	.byte	0x04, 0x36
        /*0076*/ 	.short	(.L_94 - .L_93)
.L_93:
        /*0078*/ 	.word	0x00000008
.L_94:


//--------------------- .nv.info._Z16initCurandStatesP17curandStateXORWOWmi --------------------------
	.section	.nv.info._Z16initCurandStatesP17curandStateXORWOWmi,"",@"SHT_CUDA_INFO"
	.sectionflags	@""
	.align	4


	//----- nvinfo : EIATTR_CUDA_API_VERSION
	.align		4
        /*0000*/ 	.byte	0x04, 0x37
        /*0002*/ 	.short	(.L_96 - .L_95)
.L_95:
        /*0004*/ 	.word	0x00000082


	//----- nvinfo : EIATTR_KPARAM_INFO
	.align		4
.L_96:
        /*0008*/ 	.byte	0x04, 0x17
        /*000a*/ 	.short	(.L_98 - .L_97)
.L_97:
        /*000c*/ 	.word	0x00000000
        /*0010*/ 	.short	0x0002
        /*0012*/ 	.short	0x0010
        /*0014*/ 	.byte	0x00, 0xf0, 0x11, 0x00


	//----- nvinfo : EIATTR_KPARAM_INFO
	.align		4
.L_98:
        /*0018*/ 	.byte	0x04, 0x17
        /*001a*/ 	.short	(.L_100 - .L_99)
.L_99:
        /*001c*/ 	.word	0x00000000
        /*0020*/ 	.short	0x0001
        /*0022*/ 	.short	0x0008
        /*0024*/ 	.byte	0x00, 0xf0, 0x21, 0x00


	//----- nvinfo : EIATTR_KPARAM_INFO
	.align		4
.L_100:
        /*0028*/ 	.byte	0x04, 0x17
        /*002a*/ 	.short	(.L_102 - .L_101)
.L_101:
        /*002c*/ 	.word	0x00000000
        /*0030*/ 	.short	0x0000
        /*0032*/ 	.short	0x0000
        /*0034*/ 	.byte	0x00, 0xf5, 0x21, 0x00


	//----- nvinfo : EIATTR_SPARSE_MMA_MASK
	.align		4
.L_102:
        /*0038*/ 	.byte	0x03, 0x50
        /*003a*/ 	.short	0x0000


	//----- nvinfo : EIATTR_MAXREG_COUNT
	.align		4
        /*003c*/ 	.byte	0x03, 0x1b
        /*003e*/ 	.short	0x00ff


	//----- nvinfo : EIATTR_MERCURY_ISA_VERSION
	.align		4
        /*0040*/ 	.byte	0x03, 0x5f
        /*0042*/ 	.short	0x0101


	//----- nvinfo : EIATTR_VRC_CTA_INIT_COUNT
	.align		4
        /*0044*/ 	.byte	0x02, 0x4a
	.zero		1
	.zero		1


	//----- nvinfo : EIATTR_EXIT_INSTR_OFFSETS
	.align		4
        /*0048*/ 	.byte	0x04, 0x1c
        /*004a*/ 	.short	(.L_104 - .L_103)


	//   ....[0]....
.L_103:
        /*004c*/ 	.word	0x00000070


	//   ....[1]....
        /*0050*/ 	.word	0x00000f00


	//----- nvinfo : EIATTR_CRS_STACK_SIZE
	.align		4
.L_104:
        /*0054*/ 	.byte	0x04, 0x1e
        /*0056*/ 	.short	(.L_106 - .L_105)
.L_105:
        /*0058*/ 	.word	0x00000000


	//----- nvinfo : EIATTR_CBANK_PARAM_SIZE
	.align		4
.L_106:
        /*005c*/ 	.byte	0x03, 0x19
        /*005e*/ 	.short	0x0014


	//----- nvinfo : EIATTR_PARAM_CBANK
	.align		4
        /*0060*/ 	.byte	0x04, 0x0a
        /*0062*/ 	.short	(.L_108 - .L_107)
	.align		4
.L_107:
        /*0064*/ 	.word	index@(.nv.constant0._Z16initCurandStatesP17curandStateXORWOWmi)
        /*0068*/ 	.short	0x0380
        /*006a*/ 	.short	0x0014


	//----- nvinfo : EIATTR_SW_WAR
	.align		4
.L_108:
        /*006c*/ 	.byte	0x04, 0x36
        /*006e*/ 	.short	(.L_110 - .L_109)
.L_109:
        /*0070*/ 	.word	0x00000008
.L_110:


//--------------------- .nv.callgraph             --------------------------
	.section	.nv.callgraph,"",@"SHT_CUDA_CALLGRAPH"
	.align	4
	.sectionentsize	8
	.align		4
        /*0000*/ 	.word	0x00000000
	.align		4
        /*0004*/ 	.word	0xffffffff
	.align		4
        /*0008*/ 	.word	0x00000000
	.align		4
        /*000c*/ 	.word	0xfffffffe
	.align		4
        /*0010*/ 	.word	0x00000000
	.align		4
        /*0014*/ 	.word	0xfffffffd
	.align		4
        /*0018*/ 	.word	0x00000000
	.align		4
        /*001c*/ 	.word	0xfffffffc


//--------------------- .nv.constant4             --------------------------
	.section	.nv.constant4,"a",@progbits
	.align	8
	.align		8
.nv.constant4:
        /*0000*/ 	.dword	precalc_xorwow_matrix
	.align		8
        /*0008*/ 	.dword	precalc_xorwow_offset_matrix
	.align		8
        /*0010*/ 	.dword	mrg32k3aM1
	.align		8
        /*0018*/ 	.dword	mrg32k3aM2
	.align		8
        /*0020*/ 	.dword	mrg32k3aM1SubSeq
	.align		8
        /*0028*/ 	.dword	mrg32k3aM2SubSeq
	.align		8
        /*0030*/ 	.dword	mrg32k3aM1Seq
	.align		8
        /*0038*/ 	.dword	mrg32k3aM2Seq


//--------------------- .nv.constant3             --------------------------
	.section	.nv.constant3,"a",@progbits
	.align	8
.nv.constant3:
	.type		__cr_lgamma_table,@object
	.size		__cr_lgamma_table,(.L_8 - __cr_lgamma_table)
__cr_lgamma_table:
        /*0000*/ 	.byte	0x00, 0x00, 0x00, 0x00, 0x00, 0x00, 0x00, 0x00, 0x00, 0x00, 0x00, 0x00, 0x00, 0x00, 0x00, 0x00
        /*0010*/ 	.byte	0xef, 0x39, 0xfa, 0xfe, 0x42, 0x2e, 0xe6, 0x3f, 0x02, 0x20, 0x2a, 0xfa, 0x0b, 0xab, 0xfc, 0x3f
        /*0020*/ 	.byte	0xf9, 0x2c, 0x92, 0x7c, 0xa7, 0x6c, 0x09, 0x40, 0xc9, 0x79, 0x44, 0x3c, 0x64, 0x26, 0x13, 0x40
        /*0030*/ 	.byte	0xca, 0x01, 0xcf, 0x3a, 0x27, 0x51, 0x1a, 0x40, 0x30, 0xcc, 0x2d, 0xf3, 0xe1, 0x0c, 0x21, 0x40
        /*0040*/ 	.byte	0x0d, 0xb7, 0xfc, 0x82, 0x8e, 0x35, 0x25, 0x40
.L_8:


//--------------------- .text._Z14levialdiKernelPKbPbiiPiS2_ --------------------------
	.section	.text._Z14levialdiKernelPKbPbiiPiS2_,"ax",@progbits
	.align	128
        .global         _Z14levialdiKernelPKbPbiiPiS2_
        .type           _Z14levialdiKernelPKbPbiiPiS2_,@function
        .size           _Z14levialdiKernelPKbPbiiPiS2_,(.L_x_19 - _Z14levialdiKernelPKbPbiiPiS2_)
        .other          _Z14levialdiKernelPKbPbiiPiS2_,@"STO_CUDA_ENTRY STV_DEFAULT"
_Z14levialdiKernelPKbPbiiPiS2_:
.text._Z14levialdiKernelPKbPbiiPiS2_:
[----:B------:R-:W-:Y:S01]  /*0000*/  LDC R1, c[0x0][0x37c] ;  /* 0x0000df00ff017b82 */ /* 0x000fe20000000800 */
[----:B------:R-:W0:Y:S07]  /*0010*/  S2R R3, SR_TID.X ;  /* 0x0000000000037919 */ /* 0x000e2e0000002100 */
[----:B------:R-:W0:Y:S08]  /*0020*/  S2UR UR4, SR_CTAID.X ;  /* 0x00000000000479c3 */ /* 0x000e300000002500 */
[----:B------:R-:W0:Y:S08]  /*0030*/  LDC R0, c[0x0][0x360] ;  /* 0x0000d800ff007b82 */ /* 0x000e300000000800 */
[----:B------:R-:W1:Y:S01]  /*0040*/  LDC.64 R4, c[0x0][0x390] ;  /* 0x0000e400ff047b82 */ /* 0x000e620000000a00 */
[----:B0-----:R-:W-:-:S02]  /*0050*/  IMAD R3, R0, UR4, R3 ;  /* 0x0000000400037c24 */ /* 0x001fc4000f8e0203 */
[----:B-1----:R-:W-:-:S05]  /*0060*/  IMAD R0, R5, R4, RZ ;  /* 0x0000000405007224 */ /* 0x002fca00078e02ff */
[----:B------:R-:W-:-:S13]  /*0070*/  ISETP.GE.AND P0, PT, R3, R0, PT ;  /* 0x000000000300720c */ /* 0x000fda0003f06270 */
[----:B------:R-:W-:Y:S05]  /*0080*/  @P0 EXIT ;  /* 0x000000000000094d */ /* 0x000fea0003800000 */
[----:B------:R-:W-:Y:S01]  /*0090*/  IABS R9, R4 ;  /* 0x0000000400097213 */ /* 0x000fe20000000000 */
[----:B------:R-:W0:Y:S01]  /*00a0*/  LDCU.64 UR6, c[0x0][0x380] ;  /* 0x00007000ff0677ac */ /* 0x000e220008000a00 */
[----:B------:R-:W-:Y:S02]  /*00b0*/  SHF.R.S32.HI R14, RZ, 0x1f, R3 ;  /* 0x0000001fff0e7819 */ /* 0x000fe40000011403 */
[----:B------:R-:W1:Y:S01]  /*00c0*/  I2F.RP R0, R9 ;  /* 0x0000000900007306 */ /* 0x000e620000209400 */
[----:B------:R-:W2:Y:S07]  /*00d0*/  LDCU.64 UR4, c[0x0][0x358] ;  /* 0x00006b00ff0477ac */ /* 0x000eae0008000a00 */
[----:B-1----:R-:W1:Y:S02]  /*00e0*/  MUFU.RCP R0, R0 ;  /* 0x0000000000007308 */ /* 0x002e640000001000 */
[----:B-1----:R-:W-:-:S06]  /*00f0*/  VIADD R6, R0, 0xffffffe ;  /* 0x0ffffffe00067836 */ /* 0x002fcc0000000000 */
[----:B------:R1:W3:Y:S02]  /*0100*/  F2I.FTZ.U32.TRUNC.NTZ R7, R6 ;  /* 0x0000000600077305 */ /* 0x0002e4000021f000 */
[----:B-1----:R-:W-:Y:S02]  /*0110*/  IMAD.MOV.U32 R6, RZ, RZ, RZ ;  /* 0x000000ffff067224 */ /* 0x002fe400078e00ff */
[----:B---3--:R-:W-:-:S04]  /*0120*/  IMAD.MOV R2, RZ, RZ, -R7 ;  /* 0x000000ffff027224 */ /* 0x008fc800078e0a07 */
[----:B------:R-:W-:Y:S01]  /*0130*/  IMAD R11, R2, R9, RZ ;  /* 0x00000009020b7224 */ /* 0x000fe200078e02ff */
[----:B------:R-:W-:-:S03]  /*0140*/  IABS R2, R3 ;  /* 0x0000000300027213 */ /* 0x000fc60000000000 */
[----:B------:R-:W-:-:S06]  /*0150*/  IMAD.HI.U32 R7, R7, R11, R6 ;  /* 0x0000000b07077227 */ /* 0x000fcc00078e0006 */
[----:B------:R-:W-:-:S04]  /*0160*/  IMAD.HI.U32 R7, R7, R2, RZ ;  /* 0x0000000207077227 */ /* 0x000fc800078e00ff */
[----:B------:R-:W-:-:S04]  /*0170*/  IMAD.MOV R0, RZ, RZ, -R7 ;  /* 0x000000ffff007224 */ /* 0x000fc800078e0a07 */
[----:B------:R-:W-:-:S05]  /*0180*/  IMAD R0, R9, R0, R2 ;  /* 0x0000000009007224 */ /* 0x000fca00078e0202 */
[----:B------:R-:W-:-:S13]  /*0190*/  ISETP.GT.U32.AND P1, PT, R9, R0, PT ;  /* 0x000000000900720c */ /* 0x000fda0003f24070 */
[----:B------:R-:W-:Y:S02]  /*01a0*/  @!P1 IMAD.IADD R0, R0, 0x1, -R9 ;  /* 0x0000000100009824 */ /* 0x000fe400078e0a09 */
[----:B------:R-:W-:Y:S01]  /*01b0*/  @!P1 VIADD R7, R7, 0x1 ;  /* 0x0000000107079836 */ /* 0x000fe20000000000 */
[----:B------:R-:W-:Y:S02]  /*01c0*/  ISETP.NE.AND P1, PT, R4, RZ, PT ;  /* 0x000000ff0400720c */ /* 0x000fe40003f25270 */
[----:B------:R-:W-:Y:S02]  /*01d0*/  ISETP.GE.U32.AND P0, PT, R0, R9, PT ;  /* 0x000000090000720c */ /* 0x000fe40003f06070 */
[----:B------:R-:W-:-:S04]  /*01e0*/  LOP3.LUT R0, R3, R4, RZ, 0x3c, !PT ;  /* 0x0000000403007212 */ /* 0x000fc800078e3cff */
[----:B------:R-:W-:-:S07]  /*01f0*/  ISETP.GE.AND P2, PT, R0, RZ, PT ;  /* 0x000000ff0000720c */ /* 0x000fce0003f46270 */
[----:B------:R-:W-:Y:S01]  /*0200*/  @P0 VIADD R7, R7, 0x1 ;  /* 0x0000000107070836 */ /* 0x000fe20000000000 */
[----:B0-----:R-:W-:-:S03]  /*0210*/  IADD3 R6, P0, PT, R3, UR6, RZ ;  /* 0x0000000603067c10 */ /* 0x001fc6000ff1e0ff */
[----:B------:R-:W-:Y:S01]  /*0220*/  IMAD.MOV.U32 R15, RZ, RZ, R7 ;  /* 0x000000ffff0f7224 */ /* 0x000fe200078e0007 */
[----:B------:R-:W-:-:S03]  /*0230*/  IADD3.X R7, PT, PT, R14, UR7, RZ, P0, !PT ;  /* 0x000000070e077c10 */ /* 0x000fc600087fe4ff */
[----:B------:R-:W-:Y:S01]  /*0240*/  @!P2 IMAD.MOV R15, RZ, RZ, -R15 ;  /* 0x000000ffff0fa224 */ /* 0x000fe200078e0a0f */
[-C--:B------:R-:W-:Y:S02]  /*0250*/  @!P1 LOP3.LUT R15, RZ, R4.reuse, RZ, 0x33, !PT ;  /* 0x00000004ff0f9212 */ /* 0x080fe400078e33ff */
[----:B------:R-:W-:-:S03]  /*0260*/  IADD3 R8, P2, PT, R6, R4, RZ ;  /* 0x0000000406087210 */ /* 0x000fc60007f5e0ff */
[----:B------:R-:W-:Y:S01]  /*0270*/  IMAD.MOV R0, RZ, RZ, -R15 ;  /* 0x000000ffff007224 */ /* 0x000fe200078e0a0f */
[C---:B------:R-:W-:Y:S01]  /*0280*/  LEA.HI.X.SX32 R9, R4.reuse, R7, 0x1, P2 ;  /* 0x0000000704097211 */ /* 0x040fe200010f0eff */
[C---:B------:R-:W-:Y:S02]  /*0290*/  VIADD R2, R15.reuse, 0x1 ;  /* 0x000000010f027836 */ /* 0x040fe40000000000 */
[----:B------:R-:W-:Y:S01]  /*02a0*/  IMAD R16, R4, R0, R3 ;  /* 0x0000000004107224 */ /* 0x000fe200078e0203 */
[----:B------:R-:W-:Y:S01]  /*02b0*/  ISETP.GE.AND P5, PT, R15, 0x1, PT ;  /* 0x000000010f00780c */ /* 0x000fe20003fa6270 */
[----:B------:R-:W-:Y:S01]  /*02c0*/  IMAD.IADD R0, R3, 0x1, -R4 ;  /* 0x0000000103007824 */ /* 0x000fe200078e0a04 */
[----:B------:R-:W-:Y:S01]  /*02d0*/  ISETP.GE.AND P4, PT, R2, R5, PT ;  /* 0x000000050200720c */ /* 0x000fe20003f86270 */
[----:B------:R-:W-:-:S03]  /*02e0*/  VIADD R5, R16, 0x1 ;  /* 0x0000000110057836 */ /* 0x000fc60000000000 */
[----:B------:R-:W-:Y:S02]  /*02f0*/  ISETP.LT.OR P1, PT, R16, 0x1, P4 ;  /* 0x000000011000780c */ /* 0x000fe40002721670 */
[CC--:B------:R-:W-:Y:S02]  /*0300*/  ISETP.GE.OR P0, PT, R5.reuse, R4.reuse, P4 ;  /* 0x000000040500720c */ /* 0x0c0fe40002706670 */
[----:B------:R-:W-:Y:S02]  /*0310*/  ISETP.GE.AND P2, PT, R5, R4, PT ;  /* 0x000000040500720c */ /* 0x000fe40003f46270 */
[----:B------:R-:W-:Y:S02]  /*0320*/  IADD3 R4, P6, PT, R0, UR6, RZ ;  /* 0x0000000600047c10 */ /* 0x000fe4000ffde0ff */
[----:B------:R-:W-:Y:S01]  /*0330*/  PRMT R2, RZ, 0x7610, R2 ;  /* 0x00007610ff027816 */ /* 0x000fe20000000002 */
[----:B--2---:R-:W2:Y:S01]  /*0340*/  @!P4 LDG.E.U8 R17, desc[UR4][R8.64] ;  /* 0x000000040811c981 */ /* 0x004ea2000c1e1100 */
[----:B------:R-:W-:-:S02]  /*0350*/  PRMT R10, RZ, 0x7610, R10 ;  /* 0x00007610ff0a7816 */ /* 0x000fc4000000000a */
[----:B------:R-:W-:Y:S01]  /*0360*/  LEA.HI.X.SX32 R5, R0, UR7, 0x1, P6 ;  /* 0x0000000700057c11 */ /* 0x000fe2000b0f0eff */
[----:B------:R-:W3:Y:S04]  /*0370*/  @!P1 LDG.E.U8 R13, desc[UR4][R8.64+-0x1] ;  /* 0xffffff04080d9981 */ /* 0x000ee8000c1e1100 */
[----:B------:R-:W4:Y:S01]  /*0380*/  @!P0 LDG.E.U8 R12, desc[UR4][R8.64+0x1] ;  /* 0x00000104080c8981 */ /* 0x000f22000c1e1100 */
[----:B------:R-:W-:Y:S02]  /*0390*/  ISETP.LT.OR P3, PT, R15, 0x1, P2 ;  /* 0x000000010f00780c */ /* 0x000fe40001761670 */
[----:B------:R-:W-:Y:S01]  /*03a0*/  PRMT R11, RZ, 0x7610, R11 ;  /* 0x00007610ff0b7816 */ /* 0x000fe2000000000b */
[----:B------:R0:W5:Y:S04]  /*03b0*/  LDG.E.U8 R0, desc[UR4][R6.64] ;  /* 0x0000000406007981 */ /* 0x000168000c1e1100 */
[----:B------:R0:W5:Y:S04]  /*03c0*/  @P5 LDG.E.U8 R2, desc[UR4][R4.64] ;  /* 0x0000000404025981 */ /* 0x000168000c1e1100 */
[----:B------:R0:W5:Y:S01]  /*03d0*/  @!P2 LDG.E.U8 R10, desc[UR4][R6.64+0x1] ;  /* 0x00000104060aa981 */ /* 0x000162000c1e1100 */
[----:B------:R-:W-:Y:S04]  /*03e0*/  BSSY.RECONVERGENT B1, `(.L_x_0) ;  /* 0x0000014000017945 */ /* 0x000fe80003800200 */
[----:B------:R-:W-:Y:S01]  /*03f0*/  BSSY.RELIABLE B0, `(.L_x_1) ;  /* 0x000000c000007945 */ /* 0x000fe20003800100 */
[----:B------:R0:W5:Y:S01]  /*0400*/  @!P3 LDG.E.U8 R11, desc[UR4][R4.64+0x1] ;  /* 0x00000104040bb981 */ /* 0x000162000c1e1100 */
[----:B--2---:R-:W-:-:S02]  /*0410*/  ISETP.NE.AND P4, PT, R17, RZ, !P4 ;  /* 0x000000ff1100720c */ /* 0x004fc40006785270 */
[----:B---3--:R-:W-:Y:S02]  /*0420*/  @!P1 ISETP.NE.AND P3, PT, R13, RZ, PT ;  /* 0x000000ff0d00920c */ /* 0x008fe40003f65270 */
[----:B----4-:R-:W-:Y:S01]  /*0430*/  ISETP.NE.AND P0, PT, R12, RZ, !P0 ;  /* 0x000000ff0c00720c */ /* 0x010fe20004705270 */
[----:B0-----:R-:W-:-:S12]  /*0440*/  @!P1 BRA `(.L_x_2) ;  /* 0x0000000000189947 */ /* 0x001fd80003800000 */
[----:B------:R-:W-:Y:S02]  /*0450*/  ISETP.GE.AND P5, PT, R16, 0x1, PT ;  /* 0x000000011000780c */ /* 0x000fe40003fa6270 */
[----:B------:R-:W-:Y:S02]  /*0460*/  PLOP3.LUT P3, PT, PT, PT, PT, 0x8, 0x80 ;  /* 0x000000000080781c */ /* 0x000fe40003f6e170 */
[----:B------:R-:W-:Y:S02]  /*0470*/  PLOP3.LUT P2, PT, PT, PT, PT, 0x8, 0x80 ;  /* 0x000000000080781c */ /* 0x000fe40003f4e170 */
[----:B------:R-:W-:-:S07]  /*0480*/  PLOP3.LUT P1, PT, PT, PT, PT, 0x8, 0x80 ;  /* 0x000000000080781c */ /* 0x000fce0003f2e170 */
[----:B------:R-:W-:Y:S05]  /*0490*/  @!P5 BREAK.RELIABLE B0 ;  /* 0x000000000000d942 */ /* 0x000fea0003800100 */
[----:B------:R-:W-:Y:S05]  /*04a0*/  @!P5 BRA `(.L_x_3) ;  /* 0x00000000001cd947 */ /* 0x000fea0003800000 */
.L_x_2:
[----:B------:R-:W-:Y:S05]  /*04b0*/  BSYNC.RELIABLE B0 ;  /* 0x0000000000007941 */ /* 0x000fea0003800100 */
.L_x_1:
[----:B------:R-:W-:Y:S01]  /*04c0*/  VIMNMX R8, PT, PT, R15, R16, PT ;  /* 0x000000100f087248 */ /* 0x000fe20003fe0100 */
[----:B------:R-:W2:Y:S03]  /*04d0*/  LDG.E.U8 R6, desc[UR4][R6.64+-0x1] ;  /* 0xffffff0406067981 */ /* 0x000ea6000c1e1100 */
[----:B------:R-:W-:-:S13]  /*04e0*/  ISETP.GE.AND P1, PT, R8, 0x1, PT ;  /* 0x000000010800780c */ /* 0x000fda0003f26270 */
[----:B------:R-:W3:Y:S01]  /*04f0*/  @P1 LDG.E.U8 R4, desc[UR4][R4.64+-0x1] ;  /* 0xffffff0404041981 */ /* 0x000ee2000c1e1100 */
[----:B--2---:R-:W-:Y:S02]  /*0500*/  ISETP.NE.AND P2, PT, R6, RZ, PT ;  /* 0x000000ff0600720c */ /* 0x004fe40003f45270 */
[----:B---3--:R-:W-:-:S13]  /*0510*/  ISETP.NE.AND P1, PT, R4, RZ, P1 ;  /* 0x000000ff0400720c */ /* 0x008fda0000f25270 */
.L_x_3:
[----:B------:R-:W-:Y:S05]  /*0520*/  BSYNC.RECONVERGENT B1 ;  /* 0x0000000000017941 */ /* 0x000fea0003800200 */
.L_x_0:
[----:B------:R-:W-:Y:S05]  /*0530*/  WARPSYNC.ALL ;  /* 0x0000000000007948 */ /* 0x000fea0003800000 */
[----:B-----5:R-:W-:Y:S01]  /*0540*/  LOP3.LUT R4, R10, R2, R11, 0xfe, !PT ;  /* 0x000000020a047212 */ /* 0x020fe200078efe0b */
[----:B------:R-:W-:Y:S01]  /*0550*/  BSSY.RECONVERGENT B1, `(.L_x_4) ;  /* 0x0000015000017945 */ /* 0x000fe20003800200 */
[----:B------:R-:W-:Y:S02]  /*0560*/  LOP3.LUT R2, R2, 0xffff, RZ, 0xc0, !PT ;  /* 0x0000ffff02027812 */ /* 0x000fe400078ec0ff */
[----:B------:R-:W-:Y:S02]  /*0570*/  LOP3.LUT P5, RZ, R4, 0xff, RZ, 0xc0, !PT ;  /* 0x000000ff04ff7812 */ /* 0x000fe400078ac0ff */
[----:B------:R-:W-:-:S02]  /*0580*/  LOP3.LUT R10, R10, 0xffff, RZ, 0xc0, !PT ;  /* 0x0000ffff0a0a7812 */ /* 0x000fc400078ec0ff */
[----:B------:R-:W-:Y:S02]  /*0590*/  ISETP.EQ.OR P5, PT, R0, RZ, P5 ;  /* 0x000000ff0000720c */ /* 0x000fe40002fa2670 */
[----:B------:R-:W-:Y:S02]  /*05a0*/  LOP3.LUT R11, R11, 0xffff, RZ, 0xc0, !PT ;  /* 0x0000ffff0b0b7812 */ /* 0x000fe400078ec0ff */
[----:B------:R-:W-:Y:S02]  /*05b0*/  PLOP3.LUT P0, PT, P4, P5, P0, 0xfe, 0x0 ;  /* 0x000000000000781c */ /* 0x000fe4000270bf06 */
[----:B------:R-:W-:Y:S02]  /*05c0*/  PRMT R7, R2, 0x8880, RZ ;  /* 0x0000888002077816 */ /* 0x000fe400000000ff */
[----:B------:R-:W-:Y:S02]  /*05d0*/  PLOP3.LUT P0, PT, P2, P0, P3, 0xfe, 0x0 ;  /* 0x000000000000781c */ /* 0x000fe40001701f36 */
[----:B------:R-:W-:-:S02]  /*05e0*/  PRMT R0, R0, 0x8880, RZ ;  /* 0x0000888000007816 */ /* 0x000fc400000000ff */
[----:B------:R-:W-:Y:S02]  /*05f0*/  PLOP3.LUT P0, PT, P0, P1, PT, 0xf8, 0x8f ;  /* 0x00000000008f781c */ /* 0x000fe40000703f70 */
[----:B------:R-:W-:Y:S02]  /*0600*/  PRMT R2, R10, 0x8880, RZ ;  /* 0x000088800a027816 */ /* 0x000fe400000000ff */
[----:B------:R-:W-:-:S09]  /*0610*/  PRMT R11, R11, 0x8880, RZ ;  /* 0x000088800b0b7816 */ /* 0x000fd200000000ff */
[----:B------:R-:W-:Y:S05]  /*0620*/  @P0 BRA `(.L_x_5) ;  /* 0x00000000001c0947 */ /* 0x000fea0003800000 */
[----:B------:R-:W0:Y:S01]  /*0630*/  S2R R6, SR_LANEID ;  /* 0x0000000000067919 */ /* 0x000e220000000000 */
[----:B------:R-:W1:Y:S01]  /*0640*/  LDC.64 R4, c[0x0][0x398] ;  /* 0x0000e600ff047b82 */ /* 0x000e620000000a00 */
[----:B------:R-:W-:Y:S02]  /*0650*/  VOTEU.ANY UR6, UPT, PT ;  /* 0x0000000000067886 */ /* 0x000fe400038e0100 */
[----:B------:R-:W-:Y:S02]  /*0660*/  UFLO.U32 UR7, UR6 ;  /* 0x00000006000772bd */ /* 0x000fe400080e0000 */
[----:B------:R-:W1:Y:S04]  /*0670*/  POPC R9, UR6 ;  /* 0x0000000600097d09 */ /* 0x000e680008000000 */
[----:B0-----:R-:W-:-:S13]  /*0680*/  ISETP.EQ.U32.AND P0, PT, R6, UR7, PT ;  /* 0x0000000706007c0c */ /* 0x001fda000bf02070 */
[----:B-1----:R0:W-:Y:S02]  /*0690*/  @P0 REDG.E.ADD.STRONG.GPU desc[UR4][R4.64], R9 ;  /* 0x000000090400098e */ /* 0x0021e4000c12e104 */
.L_x_5:
[----:B------:R-:W-:Y:S05]  /*06a0*/  BSYNC.RECONVERGENT B1 ;  /* 0x0000000000017941 */ /* 0x000fea0003800200 */
.L_x_4:
[----:B0-----:R-:W-:Y:S01]  /*06b0*/  IMAD.MOV.U32 R4, RZ, RZ, R11 ;  /* 0x000000ffff047224 */ /* 0x001fe200078e000b */
[----:B------:R-:W-:Y:S01]  /*06c0*/  IADD3 R7, PT, PT, R2, R7, R0 ;  /* 0x0000000702077210 */ /* 0x000fe20007ffe000 */
[----:B------:R-:W0:Y:S03]  /*06d0*/  LDCU.64 UR6, c[0x0][0x388] ;  /* 0x00007100ff0677ac */ /* 0x000e260008000a00 */
[----:B------:R-:W-:-:S04]  /*06e0*/  VIADDMNMX R4, R4, R0, R7, !PT ;  /* 0x0000000004047246 */ /* 0x000fc80007800107 */
[----:B------:R-:W-:-:S04]  /*06f0*/  ISETP.GT.AND P0, PT, R4, 0x1, PT ;  /* 0x000000010400780c */ /* 0x000fc80003f04270 */
[----:B------:R-:W-:-:S04]  /*0700*/  SEL R5, RZ, 0x1, !P0 ;  /* 0x00000001ff057807 */ /* 0x000fc80004000000 */
[----:B------:R-:W-:Y:S02]  /*0710*/  ISETP.NE.AND P0, PT, R0, R5, PT ;  /* 0x000000050000720c */ /* 0x000fe40003f05270 */
[----:B0-----:R-:W-:-:S04]  /*0720*/  IADD3 R2, P1, PT, R3, UR6, RZ ;  /* 0x0000000603027c10 */ /* 0x001fc8000ff3e0ff */
[----:B------:R-:W-:-:S05]  /*0730*/  IADD3.X R3, PT, PT, R14, UR7, RZ, P1, !PT ;  /* 0x000000070e037c10 */ /* 0x000fca0008ffe4ff */
[----:B------:R0:W-:Y:S02]  /*0740*/  STG.E.U8 desc[UR4][R2.64], R5 ;  /* 0x0000000502007986 */ /* 0x0001e4000c101104 */
[----:B------:R-:W-:Y:S05]  /*0750*/  @!P0 EXIT ;  /* 0x000000000000894d */ /* 0x000fea0003800000 */
[----:B0-----:R-:W0:Y:S01]  /*0760*/  LDC.64 R2, c[0x0][0x3a0] ;  /* 0x0000e800ff027b82 */ /* 0x001e220000000a00 */
[----:B------:R-:W-:-:S05]  /*0770*/  IMAD.MOV.U32 R5, RZ, RZ, 0x1 ;  /* 0x00000001ff057424 */ /* 0x000fca00078e00ff */
[----:B0-----:R-:W-:Y:S01]  /*0780*/  ATOMG.E.EXCH.STRONG.GPU PT, RZ, desc[UR4][R2.64], R5 ;  /* 0x8000000502ff79a8 */ /* 0x001fe2000c1ef104 */
[----:B------:R-:W-:Y:S05]  /*0790*/  EXIT ;  /* 0x000000000000794d */ /* 0x000fea0003800000 */
.L_x_6:
[----:B------:R-:W-:-:S00]  /*07a0*/  BRA `(.L_x_6) ;  /* 0xfffffffc00fc7947 */ /* 0x000fc0000383ffff */
[----:B------:R-:W-:-:S00]  /*07b0*/  NOP ;  /* 0x0000000000007918 */ /* 0x000fc00000000000 */
        /* <DEDUP_REMOVED lines=12> */
.L_x_19:


//--------------------- .text._Z12growthKernelPKbPbiifP17curandStateXORWOW --------------------------
	.section	.text._Z12growthKernelPKbPbiifP17curandStateXORWOW,"ax",@progbits
	.align	128
        .global         _Z12growthKernelPKbPbiifP17curandStateXORWOW
        .type           _Z12growthKernelPKbPbiifP17curandStateXORWOW,@function
        .size           _Z12growthKernelPKbPbiifP17curandStateXORWOW,(.L_x_20 - _Z12growthKernelPKbPbiifP17curandStateXORWOW)
        .other          _Z12growthKernelPKbPbiifP17curandStateXORWOW,@"STO_CUDA_ENTRY STV_DEFAULT"
_Z12growthKernelPKbPbiifP17curandStateXORWOW:
.text._Z12growthKernelPKbPbiifP17curandStateXORWOW:
        /* <DEDUP_REMOVED lines=9> */
[----:B------:R-:W0:Y:S01]  /*0090*/  LDCU.64 UR6, c[0x0][0x380] ;  /* 0x00007000ff0677ac */ /* 0x000e220008000a00 */
[----:B------:R-:W-:Y:S01]  /*00a0*/  SHF.R.S32.HI R0, RZ, 0x1f, R3 ;  /* 0x0000001fff007819 */ /* 0x000fe20000011403 */
[----:B------:R-:W1:Y:S01]  /*00b0*/  LDCU.64 UR4, c[0x0][0x358] ;  /* 0x00006b00ff0477ac */ /* 0x000e620008000a00 */
[----:B0-----:R-:W-:-:S04]  /*00c0*/  IADD3 R6, P0, PT, R3, UR6, RZ ;  /* 0x0000000603067c10 */ /* 0x001fc8000ff1e0ff */
[----:B------:R-:W-:-:S05]  /*00d0*/  IADD3.X R7, PT, PT, R0, UR7, RZ, P0, !PT ;  /* 0x0000000700077c10 */ /* 0x000fca00087fe4ff */
[----:B-1----:R-:W2:Y:S01]  /*00e0*/  LDG.E.U8 R6, desc[UR4][R6.64] ;  /* 0x0000000406067981 */ /* 0x002ea2000c1e1100 */
[----:B------:R-:W-:Y:S01]  /*00f0*/  IMAD.MOV.U32 R2, RZ, RZ, 0x1 ;  /* 0x00000001ff027424 */ /* 0x000fe200078e00ff */
[----:B--2---:R-:W-:-:S13]  /*0100*/  ISETP.NE.AND P0, PT, R6, RZ, PT ;  /* 0x000000ff0600720c */ /* 0x004fda0003f05270 */
[----:B------:R-:W0:Y:S02]  /*0110*/  @P0 LDC.64 R8, c[0x0][0x388] ;  /* 0x0000e200ff080b82 */ /* 0x000e240000000a00 */
[----:B0-----:R-:W-:-:S05]  /*0120*/  @P0 IADD3 R8, P1, PT, R3, R8, RZ ;  /* 0x0000000803080210 */ /* 0x001fca0007f3e0ff */
[----:B------:R-:W-:-:S05]  /*0130*/  @P0 IMAD.X R9, R0, 0x1, R9, P1 ;  /* 0x0000000100090824 */ /* 0x000fca00008e0609 */
[----:B------:R0:W-:Y:S01]  /*0140*/  @P0 STG.E.U8 desc[UR4][R8.64], R2 ;  /* 0x0000000208000986 */ /* 0x0001e2000c101104 */
[----:B------:R-:W-:Y:S05]  /*0150*/  @P0 EXIT ;  /* 0x000000000000094d */ /* 0x000fea0003800000 */
[----:B0-----:R-:W-:Y:S02]  /*0160*/  IABS R9, R4 ;  /* 0x0000000400097213 */ /* 0x001fe40000000000 */
[----:B------:R-:W-:Y:S02]  /*0170*/  ISETP.GT.AND P4, PT, R4, -0x1, PT ;  /* 0xffffffff0400780c */ /* 0x000fe40003f84270 */
[----:B------:R-:W0:Y:S08]  /*0180*/  I2F.RP R2, R9 ;  /* 0x0000000900027306 */ /* 0x000e300000209400 */
[----:B0-----:R-:W0:Y:S02]  /*0190*/  MUFU.RCP R2, R2 ;  /* 0x0000000200027308 */ /* 0x001e240000001000 */
[----:B0-----:R-:W-:-:S06]  /*01a0*/  VIADD R6, R2, 0xffffffe ;  /* 0x0ffffffe02067836 */ /* 0x001fcc0000000000 */
[----:B------:R0:W1:Y:S02]  /*01b0*/  F2I.FTZ.U32.TRUNC.NTZ R7, R6 ;  /* 0x0000000600077305 */ /* 0x000064000021f000 */
[----:B0-----:R-:W-:Y:S02]  /*01c0*/  IMAD.MOV.U32 R6, RZ, RZ, RZ ;  /* 0x000000ffff067224 */ /* 0x001fe400078e00ff */
[----:B-1----:R-:W-:-:S04]  /*01d0*/  IMAD.MOV R8, RZ, RZ, -R7 ;  /* 0x000000ffff087224 */ /* 0x002fc800078e0a07 */
        /* <DEDUP_REMOVED lines=13> */
[----:B------:R-:W-:-:S06]  /*02b0*/  @P0 VIADD R14, R14, 0x1 ;  /* 0x000000010e0e0836 */ /* 0x000fcc0000000000 */
[----:B------:R-:W-:Y:S01]  /*02c0*/  @!P2 IMAD.MOV R14, RZ, RZ, -R14 ;  /* 0x000000ffff0ea224 */ /* 0x000fe200078e0a0e */
[----:B------:R-:W-:-:S04]  /*02d0*/  @!P1 LOP3.LUT R14, RZ, R4, RZ, 0x33, !PT ;  /* 0x00000004ff0e9212 */ /* 0x000fc800078e33ff */
[C---:B------:R-:W-:Y:S01]  /*02e0*/  ISETP.GT.AND P5, PT, R14.reuse, R5, PT ;  /* 0x000000050e00720c */ /* 0x040fe20003fa4270 */
[CC--:B------:R-:W-:Y:S02]  /*02f0*/  IMAD R10, R14.reuse, R4.reuse, RZ ;  /* 0x000000040e0a7224 */ /* 0x0c0fe400078e02ff */
[C---:B------:R-:W-:Y:S01]  /*0300*/  VIADD R7, R14.reuse, 0xffffffff ;  /* 0xffffffff0e077836 */ /* 0x040fe20000000000 */
[----:B------:R-:W-:Y:S01]  /*0310*/  ISETP.GT.AND P5, PT, R14, RZ, !P5 ;  /* 0x000000ff0e00720c */ /* 0x000fe20006fa4270 */
[----:B------:R-:W-:Y:S02]  /*0320*/  IMAD.IADD R15, R3, 0x1, -R10 ;  /* 0x00000001030f7824 */ /* 0x000fe400078e0a0a */
[----:B------:R-:W-:-:S03]  /*0330*/  IMAD R16, R7, R4, RZ ;  /* 0x0000000407107224 */ /* 0x000fc600078e02ff */
[C---:B------:R-:W-:Y:S02]  /*0340*/  ISETP.GT.AND P4, PT, R15.reuse, RZ, P4 ;  /* 0x000000ff0f00720c */ /* 0x040fe40002784270 */
[--C-:B------:R-:W-:Y:S02]  /*0350*/  SHF.R.S32.HI R2, RZ, 0x1f, R16.reuse ;  /* 0x0000001fff027819 */ /* 0x100fe40000011410 */
[----:B------:R-:W-:Y:S02]  /*0360*/  PLOP3.LUT P3, PT, P4, P5, PT, 0x80, 0x8 ;  /* 0x000000000008781c */ /* 0x000fe4000276b070 */
[----:B------:R-:W-:Y:S02]  /*0370*/  SHF.R.S32.HI R17, RZ, 0x1f, R15 ;  /* 0x0000001fff117819 */ /* 0x000fe4000001140f */
[----:B------:R-:W-:-:S04]  /*0380*/  IADD3 R12, P0, P1, R15, UR6, R16 ;  /* 0x000000060f0c7c10 */ /* 0x000fc8000f91e010 */
[----:B------:R-:W-:-:S05]  /*0390*/  IADD3.X R13, PT, PT, R17, UR7, R2, P0, P1 ;  /* 0x00000007110d7c10 */ /* 0x000fca00087e2402 */
[----:B------:R-:W2:Y:S01]  /*03a0*/  @P3 LDG.E.U8 R6, desc[UR4][R12.64+-0x1] ;  /* 0xffffff040c063981 */ /* 0x000ea2000c1e1100 */
[----:B------:R-:W-:Y:S02]  /*03b0*/  VIADD R2, R14, 0x1 ;  /* 0x000000010e027836 */ /* 0x000fe40000000000 */
[----:B------:R-:W-:Y:S02]  /*03c0*/  IMAD.IADD R18, R10, 0x1, R4 ;  /* 0x000000010a127824 */ /* 0x000fe400078e0204 */
[C---:B------:R-:W-:Y:S01]  /*03d0*/  VIADD R19, R15.reuse, 0x1 ;  /* 0x000000010f137836 */ /* 0x040fe20000000000 */
[----:B------:R-:W-:Y:S02]  /*03e0*/  ISETP.GE.AND P2, PT, R2, R5, PT ;  /* 0x000000050200720c */ /* 0x000fe40003f46270 */
[----:B------:R-:W-:Y:S02]  /*03f0*/  LOP3.LUT R2, R15, R4, RZ, 0xfc, !PT ;  /* 0x000000040f027212 */ /* 0x000fe400078efcff */
[----:B------:R-:W-:-:S02]  /*0400*/  ISETP.GT.AND P2, PT, R14, -0x2, !P2 ;  /* 0xfffffffe0e00780c */ /* 0x000fc40005744270 */
[C---:B------:R-:W-:Y:S02]  /*0410*/  ISETP.LT.OR P0, PT, R2.reuse, RZ, !P5 ;  /* 0x000000ff0200720c */ /* 0x040fe40006f01670 */
[----:B------:R-:W-:Y:S01]  /*0420*/  ISETP.LT.OR P1, PT, R2, RZ, !P2 ;  /* 0x000000ff0200720c */ /* 0x000fe20005721670 */
[----:B------:R-:W-:Y:S01]  /*0430*/  IMAD.MOV.U32 R2, RZ, RZ, RZ ;  /* 0x000000ffff027224 */ /* 0x000fe200078e00ff */
[----:B------:R-:W-:-:S09]  /*0440*/  SHF.R.S32.HI R9, RZ, 0x1f, R18 ;  /* 0x0000001fff097819 */ /* 0x000fd20000011412 */
[C---:B------:R-:W-:Y:S01]  /*0450*/  @!P0 IMAD.IADD R7, R15.reuse, 0x1, R16 ;  /* 0x000000010f078824 */ /* 0x040fe200078e0210 */
[----:B--2---:R-:W-:Y:S02]  /*0460*/  @P3 ISETP.NE.AND P6, PT, R6, RZ, PT ;  /* 0x000000ff0600320c */ /* 0x004fe40003fc5270 */
[--C-:B------:R-:W-:Y:S02]  /*0470*/  SHF.R.S32.HI R6, RZ, 0x1f, R10.reuse ;  /* 0x0000001fff067819 */ /* 0x100fe4000001140a */
[----:B------:R-:W-:Y:S02]  /*0480*/  @P3 SEL R2, RZ, 0x1, !P6 ;  /* 0x00000001ff023807 */ /* 0x000fe40007000000 */
[----:B------:R-:W-:-:S04]  /*0490*/  IADD3 R10, P3, P6, R15, UR6, R10 ;  /* 0x000000060f0a7c10 */ /* 0x000fc8000fe7e00a */
[----:B------:R-:W-:Y:S02]  /*04a0*/  IADD3.X R11, PT, PT, R17, UR7, R6, P3, P6 ;  /* 0x00000007110b7c10 */ /* 0x000fe40009fec406 */
[C-C-:B------:R-:W-:Y:S01]  /*04b0*/  IADD3 R8, P3, P6, R15.reuse, UR6, R18.reuse ;  /* 0x000000060f087c10 */ /* 0x140fe2000fe7e012 */
[----:B------:R-:W-:-:S03]  /*04c0*/  @!P1 IMAD.IADD R18, R15, 0x1, R18 ;  /* 0x000000010f129824 */ /* 0x000fc600078e0212 */
[----:B------:R-:W-:Y:S02]  /*04d0*/  IADD3.X R9, PT, PT, R17, UR7, R9, P3, P6 ;  /* 0x0000000711097c10 */ /* 0x000fe40009fec409 */
[C---:B------:R-:W-:Y:S02]  /*04e0*/  @!P0 IADD3 R16, P6, PT, R7.reuse, UR6, RZ ;  /* 0x0000000607108c10 */ /* 0x040fe4000ffde0ff */
[C---:B------:R-:W-:Y:S02]  /*04f0*/  @!P1 IADD3 R6, P3, PT, R18.reuse, UR6, RZ ;  /* 0x0000000612069c10 */ /* 0x040fe4000ff7e0ff */
[----:B------:R-:W-:Y:S02]  /*0500*/  @!P0 LEA.HI.X.SX32 R17, R7, UR7, 0x1, P6 ;  /* 0x0000000707118c11 */ /* 0x000fe4000b0f0eff */
[----:B------:R-:W-:Y:S02]  /*0510*/  @!P1 LEA.HI.X.SX32 R7, R18, UR7, 0x1, P3 ;  /* 0x0000000712079c11 */ /* 0x000fe400098f0eff */
[----:B------:R-:W-:Y:S01]  /*0520*/  ISETP.GE.AND P3, PT, R19, R4, PT ;  /* 0x000000041300720c */ /* 0x000fe20003f66270 */
[----:B------:R-:W2:Y:S01]  /*0530*/  @!P0 LDG.E.U8 R16, desc[UR4][R16.64] ;  /* 0x0000000410108981 */ /* 0x000ea2000c1e1100 */
[----:B------:R-:W-:-:S02]  /*0540*/  ISETP.GE.AND P6, PT, R14, R5, PT ;  /* 0x000000050e00720c */ /* 0x000fc40003fc6270 */
[----:B------:R-:W-:Y:S02]  /*0550*/  P2R R5, PR, RZ, 0x2 ;  /* 0x00000002ff057803 */ /* 0x000fe40000000000 */
[----:B------:R-:W-:Y:S02]  /*0560*/  ISETP.GT.AND P1, PT, R15, -0x2, !P3 ;  /* 0xfffffffe0f00780c */ /* 0x000fe40005f24270 */
[----:B------:R-:W-:Y:S02]  /*0570*/  ISETP.GT.AND P6, PT, R14, -0x1, !P6 ;  /* 0xffffffff0e00780c */ /* 0x000fe400077c4270 */
[----:B------:R-:W-:Y:S02]  /*0580*/  PLOP3.LUT P5, PT, P1, P5, PT, 0x80, 0x8 ;  /* 0x000000000008781c */ /* 0x000fe40000fab070 */
[----:B------:R-:W-:Y:S02]  /*0590*/  PLOP3.LUT P3, PT, P4, P6, PT, 0x80, 0x8 ;  /* 0x000000000008781c */ /* 0x000fe4000276d070 */
[----:B------:R-:W-:-:S02]  /*05a0*/  PLOP3.LUT P4, PT, P4, P2, PT, 0x80, 0x8 ;  /* 0x000000000008781c */ /* 0x000fc40002785070 */
[----:B------:R-:W-:Y:S02]  /*05b0*/  PLOP3.LUT P6, PT, P1, P6, PT, 0x80, 0x8 ;  /* 0x000000000008781c */ /* 0x000fe40000fcd070 */
[----:B------:R-:W-:-:S05]  /*05c0*/  PLOP3.LUT P2, PT, P1, P2, PT, 0x80, 0x8 ;  /* 0x000000000008781c */ /* 0x000fca0000f45070 */
[----:B------:R-:W3:Y:S01]  /*05d0*/  @P5 LDG.E.U8 R12, desc[UR4][R12.64+0x1] ;  /* 0x000001040c0c5981 */ /* 0x000ee2000c1e1100 */
[----:B------:R-:W-:-:S03]  /*05e0*/  @!P0 VIADD R4, R2, 0x1 ;  /* 0x0000000102048836 */ /* 0x000fc60000000000 */
[----:B------:R-:W4:Y:S04]  /*05f0*/  @P4 LDG.E.U8 R15, desc[UR4][R8.64+-0x1] ;  /* 0xffffff04080f4981 */ /* 0x000f28000c1e1100 */
[----:B------:R-:W5:Y:S04]  /*0600*/  @P6 LDG.E.U8 R14, desc[UR4][R10.64+0x1] ;  /* 0x000001040a0e6981 */ /* 0x000f68000c1e1100 */
[----:B------:R-:W4:Y:S01]  /*0610*/  @P2 LDG.E.U8 R18, desc[UR4][R8.64+0x1] ;  /* 0x0000010408122981 */ /* 0x000f22000c1e1100 */
[----:B--2---:R-:W-:-:S13]  /*0620*/  ISETP.NE.OR P1, PT, R16, RZ, P0 ;  /* 0x000000ff1000720c */ /* 0x004fda0000725670 */
[----:B------:R-:W-:Y:S01]  /*0630*/  @!P1 IMAD.MOV R4, RZ, RZ, R2 ;  /* 0x000000ffff049224 */ /* 0x000fe200078e0202 */
[----:B------:R-:W-:Y:S02]  /*0640*/  ISETP.NE.AND P1, PT, R5, RZ, PT ;  /* 0x000000ff0500720c */ /* 0x000fe40003f25270 */
[----:B------:R-:W2:Y:S11]  /*0650*/  @P3 LDG.E.U8 R5, desc[UR4][R10.64+-0x1] ;  /* 0xffffff040a053981 */ /* 0x000eb6000c1e1100 */
[----:B------:R-:W4:Y:S01]  /*0660*/  @!P1 LDG.E.U8 R6, desc[UR4][R6.64] ;  /* 0x0000000406069981 */ /* 0x000f22000c1e1100 */
[----:B------:R-:W-:Y:S01]  /*0670*/  @!P0 IMAD.MOV.U32 R2, RZ, RZ, R4 ;  /* 0x000000ffff028224 */ /* 0x000fe200078e0004 */
[----:B---3--:R-:W-:-:S03]  /*0680*/  ISETP.NE.OR P0, PT, R12, RZ, !P5 ;  /* 0x000000ff0c00720c */ /* 0x008fc60006f05670 */
[----:B------:R-:W-:-:S10]  /*0690*/  @P5 VIADD R4, R2, 0x1 ;  /* 0x0000000102045836 */ /* 0x000fd40000000000 */
[----:B------:R-:W-:-:S04]  /*06a0*/  @!P0 IMAD.MOV R4, RZ, RZ, R2 ;  /* 0x000000ffff048224 */ /* 0x000fc800078e0202 */
[----:B------:R-:W-:Y:S01]  /*06b0*/  @P5 IMAD.MOV.U32 R2, RZ, RZ, R4 ;  /* 0x000000ffff025224 */ /* 0x000fe200078e0004 */
[----:B-----5:R-:W-:-:S03]  /*06c0*/  ISETP.NE.OR P5, PT, R14, RZ, !P6 ;  /* 0x000000ff0e00720c */ /* 0x020fc600077a5670 */
[----:B------:R-:W-:Y:S01]  /*06d0*/  @P3 VIADD R4, R2, 0x1 ;  /* 0x0000000102043836 */ /* 0x000fe20000000000 */
[----:B--2---:R-:W-:-:S13]  /*06e0*/  ISETP.NE.OR P0, PT, R5, RZ, !P3 ;  /* 0x000000ff0500720c */ /* 0x004fda0005f05670 */
[----:B------:R-:W-:Y:S01]  /*06f0*/  @!P0 IMAD.MOV R4, RZ, RZ, R2 ;  /* 0x000000ffff048224 */ /* 0x000fe200078e0202 */
[----:B----4-:R-:W-:-:S03]  /*0700*/  ISETP.NE.OR P0, PT, R15, RZ, !P4 ;  /* 0x000000ff0f00720c */ /* 0x010fc60006705670 */
[----:B------:R-:W-:-:S04]  /*0710*/  @P3 IMAD.MOV.U32 R2, RZ, RZ, R4 ;  /* 0x000000ffff023224 */ /* 0x000fc800078e0004 */
[----:B------:R-:W-:Y:S02]  /*0720*/  @P6 VIADD R4, R2, 0x1 ;  /* 0x0000000102046836 */ /* 0x000fe40000000000 */
[----:B------:R-:W-:Y:S01]  /*0730*/  @!P5 IMAD.MOV R4, RZ, RZ, R2 ;  /* 0x000000ffff04d224 */ /* 0x000fe200078e0202 */
[----:B------:R-:W-:-:S03]  /*0740*/  ISETP.NE.OR P3, PT, R6, RZ, P1 ;  /* 0x000000ff0600720c */ /* 0x000fc60000f65670 */
[----:B------:R-:W-:-:S04]  /*0750*/  @P6 IMAD.MOV.U32 R2, RZ, RZ, R4 ;  /* 0x000000ffff026224 */ /* 0x000fc800078e0004 */
[----:B------:R-:W-:Y:S02]  /*0760*/  @P4 VIADD R4, R2, 0x1 ;  /* 0x0000000102044836 */ /* 0x000fe40000000000 */
[----:B------:R-:W-:Y:S01]  /*0770*/  @!P0 IMAD.MOV R4, RZ, RZ, R2 ;  /* 0x000000ffff048224 */ /* 0x000fe200078e0202 */
[----:B------:R-:W-:-:S03]  /*0780*/  ISETP.NE.OR P0, PT, R18, RZ, !P2 ;  /* 0x000000ff1200720c */ /* 0x000fc60005705670 */
[----:B------:R-:W-:-:S04]  /*0790*/  @P4 IMAD.MOV.U32 R2, RZ, RZ, R4 ;  /* 0x000000ffff024224 */ /* 0x000fc800078e0004 */
[----:B------:R-:W-:Y:S02]  /*07a0*/  @!P1 VIADD R4, R2, 0x1 ;  /* 0x0000000102049836 */ /* 0x000fe40000000000 */
[----:B------:R-:W-:-:S04]  /*07b0*/  @!P3 IMAD.MOV R4, RZ, RZ, R2 ;  /* 0x000000ffff04b224 */ /* 0x000fc800078e0202 */
[----:B------:R-:W-:-:S04]  /*07c0*/  @!P1 IMAD.MOV.U32 R2, RZ, RZ, R4 ;  /* 0x000000ffff029224 */ /* 0x000fc800078e0004 */
[----:B------:R-:W-:Y:S02]  /*07d0*/  @P2 VIADD R4, R2, 0x1 ;  /* 0x0000000102042836 */ /* 0x000fe40000000000 */
[----:B------:R-:W-:-:S04]  /*07e0*/  @!P0 IMAD.MOV R4, RZ, RZ, R2 ;  /* 0x000000ffff048224 */ /* 0x000fc800078e0202 */
[----:B------:R-:W-:-:S05]  /*07f0*/  @P2 IMAD.MOV.U32 R2, RZ, RZ, R4 ;  /* 0x000000ffff022224 */ /* 0x000fca00078e0004 */
[----:B------:R-:W-:-:S13]  /*0800*/  ISETP.NE.AND P0, PT, R2, RZ, PT ;  /* 0x000000ff0200720c */ /* 0x000fda0003f05270 */
[----:B------:R-:W-:Y:S05]  /*0810*/  @!P0 BRA `(.L_x_7) ;  /* 0x0000000000a08947 */ /* 0x000fea0003800000 */
[----:B------:R-:W0:Y:S01]  /*0820*/  LDC.64 R4, c[0x0][0x3a0] ;  /* 0x0000e800ff047b82 */ /* 0x000e220000000a00 */
[----:B------:R-:W1:Y:S01]  /*0830*/  LDCU UR6, c[0x0][0x398] ;  /* 0x00007300ff0677ac */ /* 0x000e620008000800 */
[----:B------:R-:W2:Y:S01]  /*0840*/  LDCU.64 UR8, c[0x0][0x388] ;  /* 0x00007100ff0877ac */ /* 0x000ea20008000a00 */
[----:B0-----:R-:W-:-:S05]  /*0850*/  IMAD.WIDE R4, R3, 0x30, R4 ;  /* 0x0000003003047825 */ /* 0x001fca00078e0204 */
[----:B------:R-:W3:Y:S04]  /*0860*/  LDG.E.64 R14, desc[UR4][R4.64] ;  /* 0x00000004040e7981 */ /* 0x000ee8000c1e1b00 */
[----:B------:R-:W4:Y:S04]  /*0870*/  LDG.E.64 R10, desc[UR4][R4.64+0x10] ;  /* 0x00001004040a7981 */ /* 0x000f28000c1e1b00 */
[----:B------:R-:W5:Y:S04]  /*0880*/  LDG.E.64 R12, desc[UR4][R4.64+0x8] ;  /* 0x00000804040c7981 */ /* 0x000f68000c1e1b00 */
[----:B------:R-:W2:Y:S04]  /*0890*/  LDG.E.64 R8, desc[UR4][R4.64+0x18] ;  /* 0x0000180404087981 */ /* 0x000ea8000c1e1b00 */
[----:B------:R-:W2:Y:S04]  /*08a0*/  LDG.E.64 R6, desc[UR4][R4.64+0x28] ;  /* 0x0000280404067981 */ /* 0x000ea8000c1e1b00 */
[----:B------:R-:W2:Y:S01]  /*08b0*/  LDG.E R17, desc[UR4][R4.64+0x20] ;  /* 0x0000200404117981 */ /* 0x000ea2000c1e1900 */
[----:B------:R-:W-:Y:S01]  /*08c0*/  I2FP.F32.U32 R2, R2 ;  /* 0x0000000200027245 */ /* 0x000fe20000201000 */
[----:B------:R-:W-:-:S04]  /*08d0*/  IMAD.MOV.U32 R19, RZ, RZ, 0x2f800000 ;  /* 0x2f800000ff137424 */ /* 0x000fc800078e00ff */
[----:B-1----:R-:W-:Y:S01]  /*08e0*/  FMUL R2, R2, UR6 ;  /* 0x0000000602027c20 */ /* 0x002fe20008400000 */
[----:B---3--:R-:W-:-:S04]  /*08f0*/  SHF.R.U32.HI R16, RZ, 0x2, R15 ;  /* 0x00000002ff107819 */ /* 0x008fc8000001160f */
[----:B------:R-:W-:Y:S01]  /*0900*/  LOP3.LUT R15, R16, R15, RZ, 0x3c, !PT ;  /* 0x0000000f100f7212 */ /* 0x000fe200078e3cff */
[----:B----4-:R-:W-:Y:S02]  /*0910*/  IMAD.SHL.U32 R16, R11, 0x10, RZ ;  /* 0x000000100b107824 */ /* 0x010fe400078e00ff */
[----:B------:R-:W-:Y:S02]  /*0920*/  IMAD.MOV.U32 R21, RZ, RZ, R10 ;  /* 0x000000ffff157224 */ /* 0x000fe400078e000a */
[----:B------:R-:W-:Y:S02]  /*0930*/  IMAD.SHL.U32 R18, R15, 0x2, RZ ;  /* 0x000000020f127824 */ /* 0x000fe400078e00ff */
[----:B-----5:R-:W-:-:S03]  /*0940*/  IMAD.MOV.U32 R20, RZ, RZ, R13 ;  /* 0x000000ffff147224 */ /* 0x020fc600078e000d */
[----:B------:R-:W-:Y:S01]  /*0950*/  LOP3.LUT R16, R11, R16, R18, 0x96, !PT ;  /* 0x000000100b107212 */ /* 0x000fe200078e9612 */
[----:B------:R-:W-:-:S03]  /*0960*/  VIADD R18, R14, 0x587c5 ;  /* 0x000587c50e127836 */ /* 0x000fc60000000000 */
[----:B------:R-:W-:-:S05]  /*0970*/  LOP3.LUT R15, R16, R15, RZ, 0x3c, !PT ;  /* 0x0000000f100f7212 */ /* 0x000fca00078e3cff */
[----:B------:R-:W-:-:S05]  /*0980*/  IMAD.IADD R14, R15, 0x1, R18 ;  /* 0x000000010f0e7824 */ /* 0x000fca00078e0212 */
[----:B------:R-:W-:-:S05]  /*0990*/  I2FP.F32.U32 R14, R14 ;  /* 0x0000000e000e7245 */ /* 0x000fca0000201000 */
[----:B------:R-:W-:Y:S01]  /*09a0*/  FFMA R19, R14, R19, 1.1641532182693481445e-10 ;  /* 0x2f0000000e137423 */ /* 0x000fe20000000013 */
[----:B------:R-:W-:-:S04]  /*09b0*/  IMAD.MOV.U32 R14, RZ, RZ, R11 ;  /* 0x000000ffff0e7224 */ /* 0x000fc800078e000b */
[----:B------:R-:W-:Y:S01]  /*09c0*/  FSETP.GEU.AND P0, PT, R19, R2, PT ;  /* 0x000000021300720b */ /* 0x000fe20003f0e000 */
[----:B------:R-:W-:Y:S01]  /*09d0*/  IMAD.MOV.U32 R19, RZ, RZ, R12 ;  /* 0x000000ffff137224 */ /* 0x000fe200078e000c */
[----:B--2---:R-:W-:-:S04]  /*09e0*/  IADD3 R2, P1, PT, R3, UR8, RZ ;  /* 0x0000000803027c10 */ /* 0x004fc8000ff3e0ff */
[----:B------:R-:W-:Y:S01]  /*09f0*/  IADD3.X R3, PT, PT, R0, UR9, RZ, P1, !PT ;  /* 0x0000000900037c10 */ /* 0x000fe20008ffe4ff */
[----:B------:R-:W-:-:S06]  /*0a00*/  IMAD.MOV.U32 R0, RZ, RZ, 0x1 ;  /* 0x00000001ff007424 */ /* 0x000fcc00078e00ff */
[----:B------:R-:W-:Y:S04]  /*0a10*/  @!P0 STG.E.U8 desc[UR4][R2.64], R0 ;  /* 0x0000000002008986 */ /* 0x000fe8000c101104 */
[----:B------:R-:W-:Y:S04]  /*0a20*/  @P0 STG.E.U8 desc[UR4][R2.64], RZ ;  /* 0x000000ff02000986 */ /* 0x000fe8000c101104 */
[----:B------:R-:W-:Y:S04]  /*0a30*/  STG.E.64 desc[UR4][R4.64], R18 ;  /* 0x0000001204007986 */ /* 0x000fe8000c101b04 */
[----:B------:R-:W-:Y:S04]  /*0a40*/  STG.E.64 desc[UR4][R4.64+0x8], R20 ;  /* 0x0000081404007986 */ /* 0x000fe8000c101b04 */
[----:B------:R-:W-:Y:S04]  /*0a50*/  STG.E.64 desc[UR4][R4.64+0x10], R14 ;  /* 0x0000100e04007986 */ /* 0x000fe8000c101b04 */
[----:B------:R-:W-:Y:S04]  /*0a60*/  STG.E.64 desc[UR4][R4.64+0x18], R8 ;  /* 0x0000180804007986 */ /* 0x000fe8000c101b04 */
[----:B------:R-:W-:Y:S04]  /*0a70*/  STG.E.64 desc[UR4][R4.64+0x28], R6 ;  /* 0x0000280604007986 */ /* 0x000fe8000c101b04 */
[----:B------:R-:W-:Y:S01]  /*0a80*/  STG.E desc[UR4][R4.64+0x20], R17 ;  /* 0x0000201104007986 */ /* 0x000fe2000c101904 */
[----:B------:R-:W-:Y:S05]  /*0a90*/  EXIT ;  /* 0x000000000000794d */ /* 0x000fea0003800000 */
.L_x_7:
[----:B------:R-:W0:Y:S02]  /*0aa0*/  LDCU.64 UR6, c[0x0][0x388] ;  /* 0x00007100ff0677ac */ /* 0x000e240008000a00 */
[----:B0-----:R-:W-:-:S04]  /*0ab0*/  IADD3 R2, P0, PT, R3, UR6, RZ ;  /* 0x0000000603027c10 */ /* 0x001fc8000ff1e0ff */
[----:B------:R-:W-:-:S05]  /*0ac0*/  IADD3.X R3, PT, PT, R0, UR7, RZ, P0, !PT ;  /* 0x0000000700037c10 */ /* 0x000fca00087fe4ff */
[----:B------:R-:W-:Y:S01]  /*0ad0*/  STG.E.U8 desc[UR4][R2.64], RZ ;  /* 0x000000ff02007986 */ /* 0x000fe2000c101104 */
[----:B------:R-:W-:Y:S05]  /*0ae0*/  EXIT ;  /* 0x000000000000794d */ /* 0x000fea0003800000 */
.L_x_8:
        /* <DEDUP_REMOVED lines=9> */
.L_x_20:


//--------------------- .text._Z15randomizeKernelPbfP17curandStateXORWOWi --------------------------
	.section	.text._Z15randomizeKernelPbfP17curandStateXORWOWi,"ax",@progbits
	.align	128
        .global         _Z15randomizeKernelPbfP17curandStateXORWOWi
        .type           _Z15randomizeKernelPbfP17curandStateXORWOWi,@function
        .size           _Z15randomizeKernelPbfP17curandStateXORWOWi,(.L_x_21 - _Z15randomizeKernelPbfP17curandStateXORWOWi)
        .other          _Z15randomizeKernelPbfP17curandStateXORWOWi,@"STO_CUDA_ENTRY STV_DEFAULT"
_Z15randomizeKernelPbfP17curandStateXORWOWi:
.text._Z15randomizeKernelPbfP17curandStateXORWOWi:
[----:B------:R-:W-:Y:S01]  /*0000*/  LDC R1, c[0x0][0x37c] ;  /* 0x0000df00ff017b82 */ /* 0x000fe20000000800 */
[----:B------:R-:W0:Y:S07]  /*0010*/  S2R R17, SR_TID.X ;  /* 0x0000000000117919 */ /* 0x000e2e0000002100 */
[----:B------:R-:W0:Y:S01]  /*0020*/  S2UR UR4, SR_CTAID.X ;  /* 0x00000000000479c3 */ /* 0x000e220000002500 */
[----:B------:R-:W1:Y:S07]  /*0030*/  LDCU UR5, c[0x0][0x398] ;  /* 0x00007300ff0577ac */ /* 0x000e6e0008000800 */
[----:B------:R-:W0:Y:S02]  /*0040*/  LDC R0, c[0x0][0x360] ;  /* 0x0000d800ff007b82 */ /* 0x000e240000000800 */
[----:B0-----:R-:W-:-:S05]  /*0050*/  IMAD R17, R0, UR4, R17 ;  /* 0x0000000400117c24 */ /* 0x001fca000f8e0211 */
[----:B-1----:R-:W-:-:S13]  /*0060*/  ISETP.GE.AND P0, PT, R17, UR5, PT ;  /* 0x0000000511007c0c */ /* 0x002fda000bf06270 */
[----:B------:R-:W-:Y:S05]  /*0070*/  @P0 EXIT ;  /* 0x000000000000094d */ /* 0x000fea0003800000 */
[----:B------:R-:W0:Y:S01]  /*0080*/  LDC.64 R2, c[0x0][0x390] ;  /* 0x0000e400ff027b82 */ /* 0x000e220000000a00 */
[----:B------:R-:W1:Y:S01]  /*0090*/  LDCU.64 UR4, c[0x0][0x358] ;  /* 0x00006b00ff0477ac */ /* 0x000e620008000a00 */
[----:B------:R-:W2:Y:S01]  /*00a0*/  LDCU.64 UR8, c[0x0][0x380] ;  /* 0x00007000ff0877ac */ /* 0x000ea20008000a00 */
[----:B------:R-:W3:Y:S01]  /*00b0*/  LDCU UR6, c[0x0][0x388] ;  /* 0x00007100ff0677ac */ /* 0x000ee20008000800 */
[----:B0-----:R-:W-:-:S05]  /*00c0*/  IMAD.WIDE R2, R17, 0x30, R2 ;  /* 0x0000003011027825 */ /* 0x001fca00078e0202 */
[----:B-1----:R-:W4:Y:S04]  /*00d0*/  LDG.E.64 R14, desc[UR4][R2.64] ;  /* 0x00000004020e7981 */ /* 0x002f28000c1e1b00 */
[----:B------:R-:W5:Y:S04]  /*00e0*/  LDG.E.64 R8, desc[UR4][R2.64+0x10] ;  /* 0x0000100402087981 */ /* 0x000f68000c1e1b00 */
[----:B------:R-:W3:Y:S04]  /*00f0*/  LDG.E.64 R10, desc[UR4][R2.64+0x8] ;  /* 0x00000804020a7981 */ /* 0x000ee8000c1e1b00 */
[----:B------:R-:W3:Y:S04]  /*0100*/  LDG.E.64 R6, desc[UR4][R2.64+0x18] ;  /* 0x0000180402067981 */ /* 0x000ee8000c1e1b00 */
[----:B------:R-:W3:Y:S04]  /*0110*/  LDG.E.64 R4, desc[UR4][R2.64+0x28] ;  /* 0x0000280402047981 */ /* 0x000ee8000c1e1b00 */
[----:B------:R-:W3:Y:S01]  /*0120*/  LDG.E R13, desc[UR4][R2.64+0x20] ;  /* 0x00002004020d7981 */ /* 0x000ee2000c1e1900 */
[----:B------:R-:W-:Y:S01]  /*0130*/  HFMA2 R19, -RZ, RZ, 0.1171875, 0 ;  /* 0x2f800000ff137431 */ /* 0x000fe200000001ff */
[----:B--2---:R-:W-:-:S02]  /*0140*/  IADD3 R18, P1, PT, R17, UR8, RZ ;  /* 0x0000000811127c10 */ /* 0x004fc4000ff3e0ff */
[----:B----4-:R-:W-:Y:S01]  /*0150*/  SHF.R.U32.HI R0, RZ, 0x2, R15 ;  /* 0x00000002ff007819 */ /* 0x010fe2000001160f */
[----:B------:R-:W-:-:S03]  /*0160*/  VIADD R16, R14, 0x587c5 ;  /* 0x000587c50e107836 */ /* 0x000fc60000000000 */
[----:B------:R-:W-:Y:S01]  /*0170*/  LOP3.LUT R0, R0, R15, RZ, 0x3c, !PT ;  /* 0x0000000f00007212 */ /* 0x000fe200078e3cff */
[----:B-----5:R-:W-:Y:S02]  /*0180*/  IMAD.SHL.U32 R12, R9, 0x10, RZ ;  /* 0x00000010090c7824 */ /* 0x020fe400078e00ff */
[----:B------:R-:W-:Y:S01]  /*0190*/  IMAD.MOV.U32 R23, RZ, RZ, R8 ;  /* 0x000000ffff177224 */ /* 0x000fe200078e0008 */
[----:B---3--:R-:W-:Y:S01]  /*01a0*/  MOV R22, R11 ;  /* 0x0000000b00167202 */ /* 0x008fe20000000f00 */
[----:B------:R-:W-:Y:S02]  /*01b0*/  IMAD.SHL.U32 R15, R0, 0x2, RZ ;  /* 0x00000002000f7824 */ /* 0x000fe400078e00ff */
[----:B------:R-:W-:-:S03]  /*01c0*/  IMAD.MOV.U32 R14, RZ, RZ, R9 ;  /* 0x000000ffff0e7224 */ /* 0x000fc600078e0009 */
[----:B------:R-:W-:-:S04]  /*01d0*/  LOP3.LUT R15, R9, R12, R15, 0x96, !PT ;  /* 0x0000000c090f7212 */ /* 0x000fc800078e960f */
[----:B------:R-:W-:-:S05]  /*01e0*/  LOP3.LUT R15, R15, R0, RZ, 0x3c, !PT ;  /* 0x000000000f0f7212 */ /* 0x000fca00078e3cff */
[----:B------:R-:W-:-:S05]  /*01f0*/  IMAD.IADD R0, R15, 0x1, R16 ;  /* 0x000000010f007824 */ /* 0x000fca00078e0210 */
[----:B------:R-:W-:-:S05]  /*0200*/  I2FP.F32.U32 R0, R0 ;  /* 0x0000000000007245 */ /* 0x000fca0000201000 */
[----:B------:R-:W-:Y:S01]  /*0210*/  FFMA R0, R0, R19, 1.1641532182693481445e-10 ;  /* 0x2f00000000007423 */ /* 0x000fe20000000013 */
[----:B------:R-:W-:Y:S01]  /*0220*/  LEA.HI.X.SX32 R19, R17, UR9, 0x1, P1 ;  /* 0x0000000911137c11 */ /* 0x000fe200088f0eff */
[----:B------:R-:W-:-:S03]  /*0230*/  IMAD.MOV.U32 R17, RZ, RZ, R10 ;  /* 0x000000ffff117224 */ /* 0x000fc600078e000a */
[----:B------:R-:W-:-:S04]  /*0240*/  FSETP.GEU.AND P0, PT, R0, UR6, PT ;  /* 0x0000000600007c0b */ /* 0x000fc8000bf0e000 */
[----:B------:R-:W-:-:S05]  /*0250*/  SEL R21, RZ, 0x1, P0 ;  /* 0x00000001ff157807 */ /* 0x000fca0000000000 */
[----:B------:R-:W-:Y:S04]  /*0260*/  STG.E.U8 desc[UR4][R18.64], R21 ;  /* 0x0000001512007986 */ /* 0x000fe8000c101104 */
[----:B------:R-:W-:Y:S04]  /*0270*/  STG.E.64 desc[UR4][R2.64], R16 ;  /* 0x0000001002007986 */ /* 0x000fe8000c101b04 */
[----:B------:R-:W-:Y:S04]  /*0280*/  STG.E.64 desc[UR4][R2.64+0x8], R22 ;  /* 0x0000081602007986 */ /* 0x000fe8000c101b04 */
[----:B------:R-:W-:Y:S04]  /*0290*/  STG.E.64 desc[UR4][R2.64+0x10], R14 ;  /* 0x0000100e02007986 */ /* 0x000fe8000c101b04 */
[----:B------:R-:W-:Y:S04]  /*02a0*/  STG.E.64 desc[UR4][R2.64+0x18], R6 ;  /* 0x0000180602007986 */ /* 0x000fe8000c101b04 */
[----:B------:R-:W-:Y:S04]  /*02b0*/  STG.E.64 desc[UR4][R2.64+0x28], R4 ;  /* 0x0000280402007986 */ /* 0x000fe8000c101b04 */
[----:B------:R-:W-:Y:S01]  /*02c0*/  STG.E desc[UR4][R2.64+0x20], R13 ;  /* 0x0000200d02007986 */ /* 0x000fe2000c101904 */
[----:B------:R-:W-:Y:S05]  /*02d0*/  EXIT ;  /* 0x000000000000794d */ /* 0x000fea0003800000 */
.L_x_9:
        /* <DEDUP_REMOVED lines=10> */
.L_x_21:


//--------------------- .text._Z16initCurandStatesP17curandStateXORWOWmi --------------------------
	.section	.text._Z16initCurandStatesP17curandStateXORWOWmi,"ax",@progbits
	.align	128
        .global         _Z16initCurandStatesP17curandStateXORWOWmi
        .type           _Z16initCurandStatesP17curandStateXORWOWmi,@function
        .size           _Z16initCurandStatesP17curandStateXORWOWmi,(.L_x_22 - _Z16initCurandStatesP17curandStateXORWOWmi)
        .other          _Z16initCurandStatesP17curandStateXORWOWmi,@"STO_CUDA_ENTRY STV_DEFAULT"
_Z16initCurandStatesP17curandStateXORWOWmi:
.text._Z16initCurandStatesP17curandStateXORWOWmi:
        /* <DEDUP_REMOVED lines=10> */
[----:B------:R-:W-:Y:S01]  /*00a0*/  ISETP.NE.AND P0, PT, R13, RZ, PT ;  /* 0x000000ff0d00720c */ /* 0x000fe20003f05270 */
[----:B------:R-:W-:Y:S05]  /*00b0*/  BSSY.RECONVERGENT B0, `(.L_x_10) ;  /* 0x00000e1000007945 */ /* 0x000fea0003800200 */
[----:B------:R-:W2:Y:S01]  /*00c0*/  LDC.64 R6, c[0x0][0x380] ;  /* 0x0000e000ff067b82 */ /* 0x000ea20000000a00 */
[----:B0-----:R-:W-:Y:S02]  /*00d0*/  LOP3.LUT R0, R2, 0xaad26b49, RZ, 0x3c, !PT ;  /* 0xaad26b4902007812 */ /* 0x001fe400078e3cff */
[----:B------:R-:W-:-:S03]  /*00e0*/  LOP3.LUT R2, R3, 0xf7dcefdd, RZ, 0x3c, !PT ;  /* 0xf7dcefdd03027812 */ /* 0x000fc600078e3cff */
[----:B------:R-:W-:Y:S02]  /*00f0*/  IMAD R0, R0, 0x4182bed5, RZ ;  /* 0x4182bed500007824 */ /* 0x000fe400078e02ff */
[----:B------:R-:W-:Y:S02]  /*0100*/  IMAD R3, R2, -0x658354e5, RZ ;  /* 0x9a7cab1b02037824 */ /* 0x000fe400078e02ff */
[----:B--2---:R-:W-:Y:S01]  /*0110*/  IMAD.WIDE R6, R13, 0x30, R6 ;  /* 0x000000300d067825 */ /* 0x004fe200078e0206 */
[C---:B------:R-:W-:Y:S02]  /*0120*/  LOP3.LUT R8, R0.reuse, 0x159a55e5, RZ, 0x3c, !PT ;  /* 0x159a55e500087812 */ /* 0x040fe400078e3cff */
[C---:B------:R-:W-:Y:S01]  /*0130*/  IADD3 R4, PT, PT, R0.reuse, 0x64f0c9, R3 ;  /* 0x0064f0c900047810 */ /* 0x040fe20007ffe003 */
[C---:B------:R-:W-:Y:S01]  /*0140*/  VIADD R5, R0.reuse, 0x75bcd15 ;  /* 0x075bcd1500057836 */ /* 0x040fe20000000000 */
[----:B------:R-:W-:Y:S01]  /*0150*/  LOP3.LUT R10, R3, 0x5491333, RZ, 0x3c, !PT ;  /* 0x05491333030a7812 */ /* 0x000fe200078e3cff */
[----:B------:R-:W-:-:S02]  /*0160*/  VIADD R11, R0, 0x583f19 ;  /* 0x00583f19000b7836 */ /* 0x000fc40000000000 */
[----:B------:R-:W-:Y:S01]  /*0170*/  VIADD R9, R3, 0x1f123bb5 ;  /* 0x1f123bb503097836 */ /* 0x000fe20000000000 */
[----:B-1----:R0:W-:Y:S04]  /*0180*/  STG.E.64 desc[UR4][R6.64], R4 ;  /* 0x0000000406007986 */ /* 0x0021e8000c101b04 */
[----:B------:R0:W-:Y:S04]  /*0190*/  STG.E.64 desc[UR4][R6.64+0x8], R8 ;  /* 0x0000080806007986 */ /* 0x0001e8000c101b04 */
[----:B------:R0:W-:Y:S01]  /*01a0*/  STG.E.64 desc[UR4][R6.64+0x10], R10 ;  /* 0x0000100a06007986 */ /* 0x0001e2000c101b04 */
[----:B------:R-:W-:Y:S05]  /*01b0*/  @!P0 BRA `(.L_x_11) ;  /* 0x0000000c00408947 */ /* 0x000fea0003800000 */
[----:B------:R-:W-:Y:S01]  /*01c0*/  SHF.R.S32.HI R0, RZ, 0x1f, R13 ;  /* 0x0000001fff007819 */ /* 0x000fe2000001140d */
[----:B------:R-:W-:-:S07]  /*01d0*/  IMAD.MOV.U32 R12, RZ, RZ, RZ ;  /* 0x000000ffff0c7224 */ /* 0x000fce00078e00ff */
.L_x_17:
[----:B-1----:R-:W-:Y:S01]  /*01e0*/  LOP3.LUT R2, R13, 0x3, RZ, 0xc0, !PT ;  /* 0x000000030d027812 */ /* 0x002fe200078ec0ff */
[----:B------:R-:W-:Y:S03]  /*01f0*/  BSSY.RECONVERGENT B1, `(.L_x_12) ;  /* 0x00000c6000017945 */ /* 0x000fe60003800200 */
[----:B------:R-:W-:-:S04]  /*0200*/  ISETP.NE.U32.AND P0, PT, R2, RZ, PT ;  /* 0x000000ff0200720c */ /* 0x000fc80003f05070 */
[----:B------:R-:W-:-:S13]  /*0210*/  ISETP.NE.AND.EX P0, PT, RZ, RZ, PT, P0 ;  /* 0x000000ffff00720c */ /* 0x000fda0003f05300 */
[----:B------:R-:W-:Y:S05]  /*0220*/  @!P0 BRA `(.L_x_13) ;  /* 0x0000000c00088947 */ /* 0x000fea0003800000 */
[----:B0-----:R-:W0:Y:S01]  /*0230*/  LDC.64 R8, c[0x4][RZ] ;  /* 0x01000000ff087b82 */ /* 0x001e220000000a00 */
[----:B------:R-:W-:Y:S02]  /*0240*/  IMAD.MOV.U32 R14, RZ, RZ, RZ ;  /* 0x000000ffff0e7224 */ /* 0x000fe400078e00ff */
[----:B0-----:R-:W-:-:S07]  /*0250*/  IMAD.WIDE.U32 R8, R12, 0xc80, R8 ;  /* 0x00000c800c087825 */ /* 0x001fce00078e0008 */
.L_x_16:
[----:B-1----:R-:W-:Y:S01]  /*0260*/  IMAD.MOV.U32 R15, RZ, RZ, RZ ;  /* 0x000000ffff0f7224 */ /* 0x002fe200078e00ff */
[----:B------:R-:W-:Y:S01]  /*0270*/  CS2R R2, SRZ ;  /* 0x0000000000027805 */ /* 0x000fe2000001ff00 */
[----:B------:R-:W-:Y:S01]  /*0280*/  IMAD.MOV.U32 R17, RZ, RZ, RZ ;  /* 0x000000ffff117224 */ /* 0x000fe200078e00ff */
[----:B------:R-:W-:-:S07]  /*0290*/  CS2R R4, SRZ ;  /* 0x0000000000047805 */ /* 0x000fce000001ff00 */
.L_x_15:
[----:B------:R-:W-:-:S05]  /*02a0*/  IMAD.WIDE.U32 R10, R17, 0x4, R6 ;  /* 0x00000004110a7825 */ /* 0x000fca00078e0006 */
[----:B------:R0:W5:Y:S01]  /*02b0*/  LDG.E R16, desc[UR4][R10.64+0x4] ;  /* 0x000004040a107981 */ /* 0x000162000c1e1900 */
[----:B------:R-:W-:-:S07]  /*02c0*/  IMAD.MOV.U32 R19, RZ, RZ, RZ ;  /* 0x000000ffff137224 */ /* 0x000fce00078e00ff */
.L_x_14:
[----:B-----5:R-:W-:Y:S01]  /*02d0*/  SHF.R.U32.HI R24, RZ, R19, R16 ;  /* 0x00000013ff187219 */ /* 0x020fe20000011610 */
[----:B0-----:R-:W-:-:S03]  /*02e0*/  IMAD.SHL.U32 R10, R17, 0x20, RZ ;  /* 0x00000020110a7824 */ /* 0x001fc600078e00ff */
[----:B------:R-:W-:Y:S01]  /*02f0*/  LOP3.LUT R11, R24, 0x1, RZ, 0xc0, !PT ;  /* 0x00000001180b7812 */ /* 0x000fe200078ec0ff */
[----:B------:R-:W-:-:S03]  /*0300*/  IMAD.IADD R10, R10, 0x1, R19 ;  /* 0x000000010a0a7824 */ /* 0x000fc600078e0213 */
[----:B------:R-:W-:Y:S01]  /*0310*/  ISETP.NE.U32.AND P0, PT, R11, 0x1, PT ;  /* 0x000000010b00780c */ /* 0x000fe20003f05070 */
[----:B------:R-:W-:-:S03]  /*0320*/  IMAD R11, R10, 0x5, RZ ;  /* 0x000000050a0b7824 */ /* 0x000fc600078e02ff */
[----:B------:R-:W-:Y:S01]  /*0330*/  R2P PR, R24, 0x7e ;  /* 0x0000007e18007804 */ /* 0x000fe20000000000 */
[----:B------:R-:W-:-:S08]  /*0340*/  IMAD.WIDE.U32 R10, R11, 0x4, R8 ;  /* 0x000000040b0a7825 */ /* 0x000fd000078e0008 */
[----:B------:R-:W2:Y:S04]  /*0350*/  @!P0 LDG.E R18, desc[UR4][R10.64] ;  /* 0x000000040a128981 */ /* 0x000ea8000c1e1900 */
[----:B------:R-:W3:Y:S04]  /*0360*/  @!P0 LDG.E R20, desc[UR4][R10.64+0x10] ;  /* 0x000010040a148981 */ /* 0x000ee8000c1e1900 */
[----:B------:R-:W4:Y:S04]  /*0370*/  @P1 LDG.E R22, desc[UR4][R10.64+0x14] ;  /* 0x000014040a161981 */ /* 0x000f28000c1e1900 */
[----:B------:R-:W4:Y:S04]  /*0380*/  @P2 LDG.E R26, desc[UR4][R10.64+0x28] ;  /* 0x000028040a1a2981 */ /* 0x000f28000c1e1900 */
[----:B------:R-:W4:Y:S04]  /*0390*/  @!P0 LDG.E R21, desc[UR4][R10.64+0x4] ;  /* 0x000004040a158981 */ /* 0x000f28000c1e1900 */
[----:B------:R-:W4:Y:S04]  /*03a0*/  @!P0 LDG.E R23, desc[UR4][R10.64+0xc] ;  /* 0x00000c040a178981 */ /* 0x000f28000c1e1900 */
[----:B------:R-:W4:Y:S04]  /*03b0*/  @P1 LDG.E R25, desc[UR4][R10.64+0x18] ;  /* 0x000018040a191981 */ /* 0x000f28000c1e1900 */
[----:B------:R-:W4:Y:S04]  /*03c0*/  @P3 LDG.E R28, desc[UR4][R10.64+0x3c] ;  /* 0x00003c040a1c3981 */ /* 0x000f28000c1e1900 */
[----:B------:R-:W4:Y:S01]  /*03d0*/  @P6 LDG.E R27, desc[UR4][R10.64+0x7c] ;  /* 0x00007c040a1b6981 */ /* 0x000f22000c1e1900 */
[----:B--2---:R-:W-:-:S03]  /*03e0*/  @!P0 LOP3.LUT R15, R15, R18, RZ, 0x3c, !PT ;  /* 0x000000120f0f8212 */ /* 0x004fc600078e3cff */
[----:B------:R-:W2:Y:S01]  /*03f0*/  @!P0 LDG.E R18, desc[UR4][R10.64+0x8] ;  /* 0x000008040a128981 */ /* 0x000ea2000c1e1900 */
[----:B---3--:R-:W-:-:S03]  /*0400*/  @!P0 LOP3.LUT R3, R3, R20, RZ, 0x3c, !PT ;  /* 0x0000001403038212 */ /* 0x008fc600078e3cff */
[----:B------:R-:W3:Y:S01]  /*0410*/  @P1 LDG.E R20, desc[UR4][R10.64+0x24] ;  /* 0x000024040a141981 */ /* 0x000ee2000c1e1900 */
[----:B----4-:R-:W-:-:S03]  /*0420*/  @P1 LOP3.LUT R15, R15, R22, RZ, 0x3c, !PT ;  /* 0x000000160f0f1212 */ /* 0x010fc600078e3cff */
[----:B------:R-:W4:Y:S01]  /*0430*/  @P2 LDG.E R22, desc[UR4][R10.64+0x38] ;  /* 0x000038040a162981 */ /* 0x000f22000c1e1900 */
[----:B------:R-:W-:-:S03]  /*0440*/  @P2 LOP3.LUT R15, R15, R26, RZ, 0x3c, !PT ;  /* 0x0000001a0f0f2212 */ /* 0x000fc600078e3cff */
[----:B------:R-:W4:Y:S01]  /*0450*/  @P4 LDG.E R26, desc[UR4][R10.64+0x50] ;  /* 0x000050040a1a4981 */ /* 0x000f22000c1e1900 */
[----:B------:R-:W-:-:S03]  /*0460*/  @!P0 LOP3.LUT R4, R4, R21, RZ, 0x3c, !PT ;  /* 0x0000001504048212 */ /* 0x000fc600078e3cff */
[----:B------:R-:W4:Y:S01]  /*0470*/  @P1 LDG.E R21, desc[UR4][R10.64+0x20] ;  /* 0x000020040a151981 */ /* 0x000f22000c1e1900 */
[----:B------:R-:W-:-:S03]  /*0480*/  @!P0 LOP3.LUT R2, R2, R23, RZ, 0x3c, !PT ;  /* 0x0000001702028212 */ /* 0x000fc600078e3cff */
[----:B------:R-:W4:Y:S01]  /*0490*/  @P2 LDG.E R23, desc[UR4][R10.64+0x2c] ;  /* 0x00002c040a172981 */ /* 0x000f22000c1e1900 */
[----:B------:R-:W-:-:S03]  /*04a0*/  @P1 LOP3.LUT R4, R4, R25, RZ, 0x3c, !PT ;  /* 0x0000001904041212 */ /* 0x000fc600078e3cff */
[----:B------:R-:W4:Y:S01]  /*04b0*/  @P2 LDG.E R25, desc[UR4][R10.64+0x34] ;  /* 0x000034040a192981 */ /* 0x000f22000c1e1900 */
[----:B--2---:R-:W-:-:S03]  /*04c0*/  @!P0 LOP3.LUT R5, R5, R18, RZ, 0x3c, !PT ;  /* 0x0000001205058212 */ /* 0x004fc600078e3cff */
[----:B------:R-:W2:Y:S01]  /*04d0*/  @P1 LDG.E R18, desc[UR4][R10.64+0x1c] ;  /* 0x00001c040a121981 */ /* 0x000ea2000c1e1900 */
[----:B---3--:R-:W-:-:S03]  /*04e0*/  @P1 LOP3.LUT R3, R3, R20, RZ, 0x3c, !PT ;  /* 0x0000001403031212 */ /* 0x008fc600078e3cff */
[----:B------:R-:W3:Y:S01]  /*04f0*/  @P2 LDG.E R20, desc[UR4][R10.64+0x30] ;  /* 0x000030040a142981 */ /* 0x000ee2000c1e1900 */
[----:B----4-:R-:W-:-:S03]  /*0500*/  @P2 LOP3.LUT R3, R3, R22, RZ, 0x3c, !PT ;  /* 0x0000001603032212 */ /* 0x010fc600078e3cff */
[----:B------:R-:W4:Y:S01]  /*0510*/  @P3 LDG.E R22, desc[UR4][R10.64+0x4c] ;  /* 0x00004c040a163981 */ /* 0x000f22000c1e1900 */
[----:B------:R-:W-:-:S04]  /*0520*/  @P3 LOP3.LUT R15, R15, R28, RZ, 0x3c, !PT ;  /* 0x0000001c0f0f3212 */ /* 0x000fc800078e3cff */
[----:B------:R-:W-:Y:S02]  /*0530*/  @P4 LOP3.LUT R15, R15, R26, RZ, 0x3c, !PT ;  /* 0x0000001a0f0f4212 */ /* 0x000fe400078e3cff */
[----:B------:R-:W-:Y:S01]  /*0540*/  @P1 LOP3.LUT R2, R2, R21, RZ, 0x3c, !PT ;  /* 0x0000001502021212 */ /* 0x000fe200078e3cff */
[----:B------:R-:W4:Y:S04]  /*0550*/  @P5 LDG.E R26, desc[UR4][R10.64+0x64] ;  /* 0x000064040a1a5981 */ /* 0x000f28000c1e1900 */
[----:B------:R-:W4:Y:S01]  /*0560*/  @P3 LDG.E R21, desc[UR4][R10.64+0x40] ;  /* 0x000040040a153981 */ /* 0x000f22000c1e1900 */
[----:B------:R-:W-:Y:S02]  /*0570*/  @P2 LOP3.LUT R4, R4, R23, RZ, 0x3c, !PT ;  /* 0x0000001704042212 */ /* 0x000fe400078e3cff */
[----:B------:R-:W-:Y:S01]  /*0580*/  @P2 LOP3.LUT R2, R2, R25, RZ, 0x3c, !PT ;  /* 0x0000001902022212 */ /* 0x000fe200078e3cff */
[----:B------:R-:W4:Y:S04]  /*0590*/  @P3 LDG.E R23, desc[UR4][R10.64+0x48] ;  /* 0x000048040a173981 */ /* 0x000f28000c1e1900 */
[----:B------:R-:W4:Y:S01]  /*05a0*/  @P4 LDG.E R25, desc[UR4][R10.64+0x54] ;  /* 0x000054040a194981 */ /* 0x000f22000c1e1900 */
[----:B--2---:R-:W-:-:S03]  /*05b0*/  @P1 LOP3.LUT R5, R5, R18, RZ, 0x3c, !PT ;  /* 0x0000001205051212 */ /* 0x004fc600078e3cff */
[----:B------:R-:W2:Y:S01]  /*05c0*/  @P3 LDG.E R18, desc[UR4][R10.64+0x44] ;  /* 0x000044040a123981 */ /* 0x000ea2000c1e1900 */
[----:B---3--:R-:W-:-:S03]  /*05d0*/  @P2 LOP3.LUT R5, R5, R20, RZ, 0x3c, !PT ;  /* 0x0000001405052212 */ /* 0x008fc600078e3cff */
[----:B------:R-:W3:Y:S01]  /*05e0*/  @P4 LDG.E R20, desc[UR4][R10.64+0x58] ;  /* 0x000058040a144981 */ /* 0x000ee2000c1e1900 */
[----:B----4-:R-:W-:-:S03]  /*05f0*/  @P3 LOP3.LUT R3, R3, R22, RZ, 0x3c, !PT ;  /* 0x0000001603033212 */ /* 0x010fc600078e3cff */
[----:B------:R-:W4:Y:S01]  /*0600*/  @P4 LDG.E R22, desc[UR4][R10.64+0x60] ;  /* 0x000060040a164981 */ /* 0x000f22000c1e1900 */
[----:B------:R-:W-:Y:S02]  /*0610*/  LOP3.LUT P0, RZ, R24, 0x80, RZ, 0xc0, !PT ;  /* 0x0000008018ff7812 */ /* 0x000fe4000780c0ff */
[----:B------:R-:W-:Y:S02]  /*0620*/  @P5 LOP3.LUT R15, R15, R26, RZ, 0x3c, !PT ;  /* 0x0000001a0f0f5212 */ /* 0x000fe400078e3cff */
[----:B------:R-:W4:Y:S01]  /*0630*/  @P6 LDG.E R26, desc[UR4][R10.64+0x78] ;  /* 0x000078040a1a6981 */ /* 0x000f22000c1e1900 */
[----:B------:R-:W-:-:S03]  /*0640*/  @P3 LOP3.LUT R4, R4, R21, RZ, 0x3c, !PT ;  /* 0x0000001504043212 */ /* 0x000fc600078e3cff */
[----:B------:R-:W4:Y:S01]  /*0650*/  @P4 LDG.E R21, desc[UR4][R10.64+0x5c] ;  /* 0x00005c040a154981 */ /* 0x000f22000c1e1900 */
[----:B------:R-:W-:-:S03]  /*0660*/  @P3 LOP3.LUT R2, R2, R23, RZ, 0x3c, !PT ;  /* 0x0000001702023212 */ /* 0x000fc600078e3cff */
[----:B------:R-:W4:Y:S01]  /*0670*/  @P5 LDG.E R23, desc[UR4][R10.64+0x68] ;  /* 0x000068040a175981 */ /* 0x000f22000c1e1900 */
[----:B------:R-:W-:-:S03]  /*0680*/  @P4 LOP3.LUT R4, R4, R25, RZ, 0x3c, !PT ;  /* 0x0000001904044212 */ /* 0x000fc600078e3cff */
[----:B------:R-:W4:Y:S01]  /*0690*/  @P5 LDG.E R25, desc[UR4][R10.64+0x70] ;  /* 0x000070040a195981 */ /* 0x000f22000c1e1900 */
[----:B--2---:R-:W-:-:S03]  /*06a0*/  @P3 LOP3.LUT R5, R5, R18, RZ, 0x3c, !PT ;  /* 0x0000001205053212 */ /* 0x004fc600078e3cff */
[----:B------:R-:W2:Y:S01]  /*06b0*/  @P5 LDG.E R18, desc[UR4][R10.64+0x6c] ;  /* 0x00006c040a125981 */ /* 0x000ea2000c1e1900 */
[----:B---3--:R-:W-:-:S03]  /*06c0*/  @P4 LOP3.LUT R5, R5, R20, RZ, 0x3c, !PT ;  /* 0x0000001405054212 */ /* 0x008fc600078e3cff */
[----:B------:R-:W3:Y:S01]  /*06d0*/  @P5 LDG.E R20, desc[UR4][R10.64+0x74] ;  /* 0x000074040a145981 */ /* 0x000ee2000c1e1900 */
[----:B----4-:R-:W-:-:S03]  /*06e0*/  @P4 LOP3.LUT R3, R3, R22, RZ, 0x3c, !PT ;  /* 0x0000001603034212 */ /* 0x010fc600078e3cff */
[----:B------:R-:W4:Y:S01]  /*06f0*/  @P0 LDG.E R22, desc[UR4][R10.64+0x8c] ;  /* 0x00008c040a160981 */ /* 0x000f22000c1e1900 */
[----:B------:R-:W-:-:S03]  /*0700*/  @P6 LOP3.LUT R15, R15, R26, RZ, 0x3c, !PT ;  /* 0x0000001a0f0f6212 */ /* 0x000fc600078e3cff */
        /* <DEDUP_REMOVED lines=13> */
[----:B------:R-:W-:Y:S02]  /*07e0*/  @P6 LOP3.LUT R4, R4, R27, RZ, 0x3c, !PT ;  /* 0x0000001b04046212 */ /* 0x000fe400078e3cff */
[----:B------:R-:W-:Y:S02]  /*07f0*/  @P6 LOP3.LUT R2, R2, R21, RZ, 0x3c, !PT ;  /* 0x0000001502026212 */ /* 0x000fe400078e3cff */
[----:B------:R-:W-:Y:S02]  /*0800*/  @P0 LOP3.LUT R4, R4, R23, RZ, 0x3c, !PT ;  /* 0x0000001704040212 */ /* 0x000fe400078e3cff */
[----:B------:R-:W-:Y:S02]  /*0810*/  @P0 LOP3.LUT R2, R2, R25, RZ, 0x3c, !PT ;  /* 0x0000001902020212 */ /* 0x000fe400078e3cff */
[----:B--2---:R-:W-:Y:S02]  /*0820*/  @P6 LOP3.LUT R5, R5, R18, RZ, 0x3c, !PT ;  /* 0x0000001205056212 */ /* 0x004fe400078e3cff */
[----:B---3--:R-:W-:-:S02]  /*0830*/  @P6 LOP3.LUT R3, R3, R20, RZ, 0x3c, !PT ;  /* 0x0000001403036212 */ /* 0x008fc400078e3cff */
[----:B----4-:R-:W-:Y:S02]  /*0840*/  @P0 LOP3.LUT R5, R5, R22, RZ, 0x3c, !PT ;  /* 0x0000001605050212 */ /* 0x010fe400078e3cff */
[----:B------:R-:W-:Y:S02]  /*0850*/  @P0 LOP3.LUT R3, R3, R26, RZ, 0x3c, !PT ;  /* 0x0000001a03030212 */ /* 0x000fe400078e3cff */
[----:B------:R-:W-:-:S13]  /*0860*/  R2P PR, R24.B1, 0x7f ;  /* 0x0000007f18007804 */ /* 0x000fda0000001000 */
[----:B------:R-:W2:Y:S04]  /*0870*/  @P0 LDG.E R18, desc[UR4][R10.64+0xa0] ;  /* 0x0000a0040a120981 */ /* 0x000ea8000c1e1900 */
[----:B------:R-:W3:Y:S04]  /*0880*/  @P1 LDG.E R22, desc[UR4][R10.64+0xb4] ;  /* 0x0000b4040a161981 */ /* 0x000ee8000c1e1900 */
[----:B------:R-:W4:Y:S04]  /*0890*/  @P2 LDG.E R26, desc[UR4][R10.64+0xc8] ;  /* 0x0000c8040a1a2981 */ /* 0x000f28000c1e1900 */
[----:B------:R-:W4:Y:S04]  /*08a0*/  @P3 LDG.E R28, desc[UR4][R10.64+0xdc] ;  /* 0x0000dc040a1c3981 */ /* 0x000f28000c1e1900 */
[----:B------:R-:W4:Y:S04]  /*08b0*/  @P0 LDG.E R23, desc[UR4][R10.64+0xa4] ;  /* 0x0000a4040a170981 */ /* 0x000f28000c1e1900 */
[----:B------:R-:W4:Y:S04]  /*08c0*/  @P0 LDG.E R20, desc[UR4][R10.64+0xa8] ;  /* 0x0000a8040a140981 */ /* 0x000f28000c1e1900 */
[----:B------:R-:W4:Y:S04]  /*08d0*/  @P4 LDG.E R25, desc[UR4][R10.64+0xf0] ;  /* 0x0000f0040a194981 */ /* 0x000f28000c1e1900 */
        /* <DEDUP_REMOVED lines=21> */
[----:B------:R-:W-:Y:S02]  /*0a30*/  LOP3.LUT P0, RZ, R24, 0x8000, RZ, 0xc0, !PT ;  /* 0x0000800018ff7812 */ /* 0x000fe4000780c0ff */
[----:B----4-:R-:W-:Y:S01]  /*0a40*/  @P5 LOP3.LUT R15, R15, R26, RZ, 0x3c, !PT ;  /* 0x0000001a0f0f5212 */ /* 0x010fe200078e3cff */
[----:B------:R-:W4:Y:S04]  /*0a50*/  @P3 LDG.E R24, desc[UR4][R10.64+0xe4] ;  /* 0x0000e4040a183981 */ /* 0x000f28000c1e1900 */
[----:B------:R-:W2:Y:S01]  /*0a60*/  @P6 LDG.E R26, desc[UR4][R10.64+0x118] ;  /* 0x000118040a1a6981 */ /* 0x000ea2000c1e1900 */
        /* <DEDUP_REMOVED lines=8> */
[----:B---3--:R-:W-:-:S03]  /*0af0*/  @P2 LOP3.LUT R3, R3, R22, RZ, 0x3c, !PT ;  /* 0x0000001603032212 */ /* 0x008fc600078e3cff */
[----:B------:R-:W3:Y:S01]  /*0b00*/  @P4 LDG.E R22, desc[UR4][R10.64+0x100] ;  /* 0x000100040a164981 */ /* 0x000ee2000c1e1900 */
[----:B--2---:R-:W-:-:S03]  /*0b10*/  @P6 LOP3.LUT R15, R15, R26, RZ, 0x3c, !PT ;  /* 0x0000001a0f0f6212 */ /* 0x004fc600078e3cff */
[----:B------:R-:W2:Y:S01]  /*0b20*/  @P0 LDG.E R26, desc[UR4][R10.64+0x12c] ;  /* 0x00012c040a1a0981 */ /* 0x000ea2000c1e1900 */
[----:B----4-:R-:W-:-:S03]  /*0b30*/  @P2 LOP3.LUT R2, R2, R23, RZ, 0x3c, !PT ;  /* 0x0000001702022212 */ /* 0x010fc600078e3cff */
[----:B------:R-:W4:Y:S01]  /*0b40*/  @P4 LDG.E R23, desc[UR4][R10.64+0xfc] ;  /* 0x0000fc040a174981 */ /* 0x000f22000c1e1900 */
[----:B------:R-:W-:-:S03]  /*0b50*/  @P2 LOP3.LUT R5, R5, R20, RZ, 0x3c, !PT ;  /* 0x0000001405052212 */ /* 0x000fc600078e3cff */
[----:B------:R-:W4:Y:S01]  /*0b60*/  @P4 LDG.E R20, desc[UR4][R10.64+0xf8] ;  /* 0x0000f8040a144981 */ /* 0x000f22000c1e1900 */
[----:B------:R-:W-:Y:S02]  /*0b70*/  @P3 LOP3.LUT R2, R2, R27, RZ, 0x3c, !PT ;  /* 0x0000001b02023212 */ /* 0x000fe400078e3cff */
[----:B------:R-:W-:Y:S01]  /*0b80*/  @P3 LOP3.LUT R4, R4, R25, RZ, 0x3c, !PT ;  /* 0x0000001904043212 */ /* 0x000fe200078e3cff */
[----:B------:R-:W4:Y:S01]  /*0b90*/  @P5 LDG.E R27, desc[UR4][R10.64+0x110] ;  /* 0x000110040a1b5981 */ /* 0x000f22000c1e1900 */
[----:B------:R-:W-:-:S03]  /*0ba0*/  @P3 LOP3.LUT R5, R5, R24, RZ, 0x3c, !PT ;  /* 0x0000001805053212 */ /* 0x000fc600078e3cff */
[----:B------:R-:W4:Y:S04]  /*0bb0*/  @P5 LDG.E R25, desc[UR4][R10.64+0x108] ;  /* 0x000108040a195981 */ /* 0x000f28000c1e1900 */
        /* <DEDUP_REMOVED lines=19> */
[----:B------:R-:W-:-:S05]  /*0cf0*/  VIADD R19, R19, 0x10 ;  /* 0x0000001013137836 */ /* 0x000fca0000000000 */
[----:B------:R-:W-:Y:S02]  /*0d00*/  ISETP.NE.AND P1, PT, R19, 0x20, PT ;  /* 0x000000201300780c */ /* 0x000fe40003f25270 */
[----:B------:R-:W-:Y:S02]  /*0d10*/  @P5 LOP3.LUT R3, R3, R18, RZ, 0x3c, !PT ;  /* 0x0000001203035212 */ /* 0x000fe400078e3cff */
[----:B------:R-:W-:Y:S02]  /*0d20*/  @P6 LOP3.LUT R4, R4, R21, RZ, 0x3c, !PT ;  /* 0x0000001504046212 */ /* 0x000fe400078e3cff */
[----:B---3--:R-:W-:-:S04]  /*0d30*/  @P6 LOP3.LUT R3, R3, R22, RZ, 0x3c, !PT ;  /* 0x0000001603036212 */ /* 0x008fc800078e3cff */
[----:B--2---:R-:W-:Y:S02]  /*0d40*/  @P0 LOP3.LUT R3, R3, R26, RZ, 0x3c, !PT ;  /* 0x0000001a03030212 */ /* 0x004fe400078e3cff */
[----:B----4-:R-:W-:Y:S02]  /*0d50*/  @P6 LOP3.LUT R2, R2, R23, RZ, 0x3c, !PT ;  /* 0x0000001702026212 */ /* 0x010fe400078e3cff */
[----:B------:R-:W-:Y:S02]  /*0d60*/  @P6 LOP3.LUT R5, R5, R20, RZ, 0x3c, !PT ;  /* 0x0000001405056212 */ /* 0x000fe400078e3cff */
[----:B------:R-:W-:Y:S02]  /*0d70*/  @P0 LOP3.LUT R2, R2, R27, RZ, 0x3c, !PT ;  /* 0x0000001b02020212 */ /* 0x000fe400078e3cff */
[----:B------:R-:W-:Y:S02]  /*0d80*/  @P0 LOP3.LUT R4, R4, R25, RZ, 0x3c, !PT ;  /* 0x0000001904040212 */ /* 0x000fe400078e3cff */
[----:B------:R-:W-:Y:S01]  /*0d90*/  @P0 LOP3.LUT R5, R5, R24, RZ, 0x3c, !PT ;  /* 0x0000001805050212 */ /* 0x000fe200078e3cff */
[----:B------:R-:W-:Y:S06]  /*0da0*/  @P1 BRA `(.L_x_14) ;  /* 0xfffffff400481947 */ /* 0x000fec000383ffff */
[----:B------:R-:W-:-:S05]  /*0db0*/  VIADD R17, R17, 0x1 ;  /* 0x0000000111117836 */ /* 0x000fca0000000000 */
[----:B------:R-:W-:-:S13]  /*0dc0*/  ISETP.NE.AND P0, PT, R17, 0x5, PT ;  /* 0x000000051100780c */ /* 0x000fda0003f05270 */
[----:B------:R-:W-:Y:S05]  /*0dd0*/  @P0 BRA `(.L_x_15) ;  /* 0xfffffff400300947 */ /* 0x000fea000383ffff */
[----:B------:R1:W-:Y:S01]  /*0de0*/  STG.E.64 desc[UR4][R6.64+0x8], R4 ;  /* 0x0000080406007986 */ /* 0x0003e2000c101b04 */
[----:B------:R-:W-:Y:S01]  /*0df0*/  VIADD R14, R14, 0x1 ;  /* 0x000000010e0e7836 */ /* 0x000fe20000000000 */
[----:B------:R-:W-:Y:S02]  /*0e00*/  LOP3.LUT R11, R13, 0x3, RZ, 0xc0, !PT ;  /* 0x000000030d0b7812 */ /* 0x000fe400078ec0ff */
[----:B------:R1:W-:Y:S02]  /*0e10*/  STG.E.64 desc[UR4][R6.64+0x10], R2 ;  /* 0x0000100206007986 */ /* 0x0003e4000c101b04 */
[----:B------:R-:W-:Y:S02]  /*0e20*/  ISETP.GE.U32.AND P0, PT, R14, R11, PT ;  /* 0x0000000b0e00720c */ /* 0x000fe40003f06070 */
[----:B------:R1:W-:Y:S11]  /*0e30*/  STG.E desc[UR4][R6.64+0x4], R15 ;  /* 0x0000040f06007986 */ /* 0x0003f6000c101904 */
[----:B------:R-:W-:Y:S05]  /*0e40*/  @!P0 BRA `(.L_x_16) ;  /* 0xfffffff400048947 */ /* 0x000fea000383ffff */
.L_x_13:
[----:B------:R-:W-:Y:S05]  /*0e50*/  BSYNC.RECONVERGENT B1 ;  /* 0x0000000000017941 */ /* 0x000fea0003800200 */
.L_x_12:
[C---:B------:R-:W-:Y:S01]  /*0e60*/  ISETP.GT.U32.AND P0, PT, R13.reuse, 0x3, PT ;  /* 0x000000030d00780c */ /* 0x040fe20003f04070 */
[----:B------:R-:W-:Y:S01]  /*0e70*/  VIADD R12, R12, 0x1 ;  /* 0x000000010c0c7836 */ /* 0x000fe20000000000 */
[--C-:B------:R-:W-:Y:S02]  /*0e80*/  SHF.R.U64 R13, R13, 0x2, R0.reuse ;  /* 0x000000020d0d7819 */ /* 0x100fe40000001200 */
[----:B------:R-:W-:Y:S02]  /*0e90*/  ISETP.GT.U32.AND.EX P0, PT, R0, RZ, PT, P0 ;  /* 0x000000ff0000720c */ /* 0x000fe40003f04100 */
[----:B------:R-:W-:-:S11]  /*0ea0*/  SHF.R.U32.HI R0, RZ, 0x2, R0 ;  /* 0x00000002ff007819 */ /* 0x000fd60000011600 */
[----:B------:R-:W-:Y:S05]  /*0eb0*/  @P0 BRA `(.L_x_17) ;  /* 0xfffffff000c80947 */ /* 0x000fea000383ffff */
.L_x_11:
[----:B------:R-:W-:Y:S05]  /*0ec0*/  BSYNC.RECONVERGENT B0 ;  /* 0x0000000000007941 */ /* 0x000fea0003800200 */
.L_x_10:
[----:B------:R-:W-:Y:S04]  /*0ed0*/  STG.E.64 desc[UR4][R6.64+0x18], RZ ;  /* 0x000018ff06007986 */ /* 0x000fe8000c101b04 */
[----:B------:R-:W-:Y:S04]  /*0ee0*/  STG.E desc[UR4][R6.64+0x20], RZ ;  /* 0x000020ff06007986 */ /* 0x000fe8000c101904 */
[----:B------:R-:W-:Y:S01]  /*0ef0*/  STG.E.64 desc[UR4][R6.64+0x28], RZ ;  /* 0x000028ff06007986 */ /* 0x000fe2000c101b04 */
[----:B------:R-:W-:Y:S05]  /*0f00*/  EXIT ;  /* 0x000000000000794d */ /* 0x000fea0003800000 */
.L_x_18:
        /* <DEDUP_REMOVED lines=15> */
.L_x_22:


//--------------------- .nv.global.init           --------------------------
	.section	.nv.global.init,"aw",@progbits
	.align	4
.nv.global.init:
	.type		mrg32k3aM1SubSeq,@object
	.size		mrg32k3aM1SubSeq,(mrg32k3aM2SubSeq - mrg32k3aM1SubSeq)
mrg32k3aM1SubSeq:
        /*0000*/ 	.byte	0x0b, 0xcc, 0xee, 0x04, 0x73, 0x29, 0x8b, 0x6f, 0xf6, 0x53, 0x03, 0xf6, 0x23, 0xf6, 0xea, 0xda
        /* <DEDUP_REMOVED lines=125> */
	.type		mrg32k3aM2SubSeq,@object
	.size		mrg32k3aM2SubSeq,(mrg32k3aM1 - mrg32k3aM2SubSeq)
mrg32k3aM2SubSeq:
        /* <DEDUP_REMOVED lines=126> */
	.type		mrg32k3aM1,@object
	.size		mrg32k3aM1,(mrg32k3aM1Seq - mrg32k3aM1)
mrg32k3aM1:
        /* <DEDUP_REMOVED lines=144> */
	.type		mrg32k3aM1Seq,@object
	.size		mrg32k3aM1Seq,(mrg32k3aM2 - mrg32k3aM1Seq)
mrg32k3aM1Seq:
        /* <DEDUP_REMOVED lines=144> */
	.type		mrg32k3aM2,@object
	.size		mrg32k3aM2,(mrg32k3aM2Seq - mrg32k3aM2)
mrg32k3aM2:
        /* <DEDUP_REMOVED lines=144> */
	.type		mrg32k3aM2Seq,@object
	.size		mrg32k3aM2Seq,(precalc_xorwow_matrix - mrg32k3aM2Seq)
mrg32k3aM2Seq:
        /* <DEDUP_REMOVED lines=144> */
	.type		precalc_xorwow_matrix,@object
	.size		precalc_xorwow_matrix,(precalc_xorwow_offset_matrix - precalc_xorwow_matrix)
precalc_xorwow_matrix:
        /* <DEDUP_REMOVED lines=6400> */
	.type		precalc_xorwow_offset_matrix,@object
	.size		precalc_xorwow_offset_matrix,(.L_1 - precalc_xorwow_offset_matrix)
precalc_xorwow_offset_matrix:
        /* <DEDUP_REMOVED lines=6400> */
.L_1:


//--------------------- .nv.shared.reserved.0     --------------------------
	.section	.nv.shared.reserved.0,"aw",@nobits
	.weak		__nv_reservedSMEM_offset_0_alias
	.size		__nv_reservedSMEM_offset_0_alias, 0, 64
	.other		__nv_reservedSMEM_offset_0_alias,@"STO_CUDA_RESERVED_SHARED STV_DEFAULT"
__nv_reservedSMEM_offset_0_alias:
	.zero		0
	.zero		64


//--------------------- .nv.constant0._Z14levialdiKernelPKbPbiiPiS2_ --------------------------
	.section	.nv.constant0._Z14levialdiKernelPKbPbiiPiS2_,"a",@progbits
	.sectionflags	@""
	.align	4
.nv.constant0._Z14levialdiKernelPKbPbiiPiS2_:
	.zero		936


//--------------------- .nv.constant0._Z12growthKernelPKbPbiifP17curandStateXORWOW --------------------------
	.section	.nv.constant0._Z12growthKernelPKbPbiifP17curandStateXORWOW,"a",@progbits
	.sectionflags	@""
	.align	4
.nv.constant0._Z12growthKernelPKbPbiifP17curandStateXORWOW:
	.zero		936


//--------------------- .nv.constant0._Z15randomizeKernelPbfP17curandStateXORWOWi --------------------------
	.section	.nv.constant0._Z15randomizeKernelPbfP17curandStateXORWOWi,"a",@progbits
	.sectionflags	@""
	.align	4
.nv.constant0._Z15randomizeKernelPbfP17curandStateXORWOWi:
	.zero		924


//--------------------- .nv.constant0._Z16initCurandStatesP17curandStateXORWOWmi --------------------------
	.section	.nv.constant0._Z16initCurandStatesP17curandStateXORWOWmi,"a",@progbits
	.sectionflags	@""
	.align	4
.nv.constant0._Z16initCurandStatesP17curandStateXORWOWmi:
	.zero		916


//--------------------- SYMBOLS --------------------------

	.type		.nv.reservedSmem.offset0,@object
	.size		.nv.reservedSmem.offset0,0x4
